	.target	sm_100a

	.elftype	@"ET_EXEC"


//--------------------- .note.nv.tkinfo           --------------------------
	.section	.note.nv.tkinfo,"",@"SHT_NOTE"
	.sectionflags	@"SHF_NOTE_NV_TKINFO"
	.tkinfo
        /*0018*/ 	.word	0x00000002
        /*0030*/ 	.string	""
        /*0030*/ 	.string	"ptxas"
        /*0030*/ 	.string	"Cuda compilation tools, release 13.0, V13.0.88"
        /*0030*/ 	.string	"Build cuda_13.0.r13.0/compiler.36424714_0"
        /*0030*/ 	.string	"-arch sm_100a -m 64 "



//--------------------- .note.nv.cuinfo           --------------------------
	.section	.note.nv.cuinfo,"",@"SHT_NOTE"
	.sectionflags	@"SHF_NOTE_NV_CUINFO"
        /*0018*/ 	.short	0x0002
        /*001a*/ 	.short	0x0064
        /*001c*/ 	.short	0x0082
	.zero		2


//--------------------- .nv.info                  --------------------------
	.section	.nv.info,"",@"SHT_CUDA_INFO"
	.align	4


	//----- nvinfo : EIATTR_REGCOUNT
	.align		4
        /*0000*/ 	.byte	0x04, 0x2f
        /*0002*/ 	.short	(.L_19 - .L_18)
	.align		4
.L_18:
        /*0004*/ 	.word	index@(_ZN7cutlass13device_kernelINS_4gemm6kernel13GemmUniversalIN4cute5tupleIJiiiiEEENS1_10collective13CollectiveMmaINS1_35MainloopSm100TmaUmmaWarpSpecializedILi2ELi2ELi4ENS5_IJNS4_1CILi1EEESB_SB_EEEEENS5_IJNSA_ILi64EEENSA_ILi128EEESE_EEENS_10tfloat32_tENS5_IJlSB_lEEESH_SI_NS4_8TiledMMAINS4_8MMA_AtomIJNS4_17SM100_MMA_TF32_SSISH_SH_fLi64ELi128ELNS4_4UMMA5MajorE0ELSN_0ELNSM_7ScaleInE0ELSO_0EEEEEENS4_6LayoutISC_NS5_IJNSA_ILi0EEESS_SS_EEEEENS5_IJNS4_10UnderscoreESV_SV_EEEEENS4_13SM90_TMA_LOADENS4_14ComposedLayoutINS4_7SwizzleILi3ELi4ELi3EEENS4_18smem_ptr_flag_bitsILi32EEENSR_INS5_IJNSA_ILi8EEENSA_ILi32EEEEEENS5_IJS15_SB_EEEEEEEvNS4_8identityESY_S19_vS1A_EENS_8epilogue10collective18CollectiveEpilogueINS1C_23Sm100TmaWarpSpecializedILi4ELi2ELi16ELb1ELb0EEEJSG_NS5_IJNSR_ISE_SB_EENSR_IS15_SB_EEEEESH_SI_SH_SI_NS1C_6fusion15FusionCallbacksIS1G_NS1K_17LinearCombinationISH_fSH_fLNS_15FloatRoundStyleE2EEESG_S1J_JEEENS4_5SM1004TMEM4LOAD26SM100_TMEM_LOAD_16dp128b8xESY_S19_NS4_17SM75_U32x4_LDSM_NENS4_14SM90_TMA_STOREES19_NS4_17SM90_U32x4_STSM_NENS4_39AutoVectorizingCopyWithAssumedAlignmentILi128EEEEEEvvEEEEvNT_6ParamsE)
        /*0008*/ 	.word	0x0000005e


	//----- nvinfo : EIATTR_FRAME_SIZE
	.align		4
.L_19:
        /*000c*/ 	.byte	0x04, 0x11
        /*000e*/ 	.short	(.L_21 - .L_20)
	.align		4
.L_20:
        /*0010*/ 	.word	index@($__internal_2_$__cuda_sm10x_tcgen05_guardrail_trap_unallocated_columns_being_dealloced)
        /*0014*/ 	.word	0x00000000


	//----- nvinfo : EIATTR_FRAME_SIZE
	.align		4
.L_21:
        /*0018*/ 	.byte	0x04, 0x11
        /*001a*/ 	.short	(.L_23 - .L_22)
	.align		4
.L_22:
        /*001c*/ 	.word	index@($__internal_1_$__cuda_sm10x_tcgen05_guardrail_trap_phase_invalid_during_alloc)
        /*0020*/ 	.word	0x00000000


	//----- nvinfo : EIATTR_FRAME_SIZE
	.align		4
.L_23:
        /*0024*/ 	.byte	0x04, 0x11
        /*0026*/ 	.short	(.L_25 - .L_24)
	.align		4
.L_24:
        /*0028*/ 	.word	index@($__internal_0_$__cuda_sm10x_tcgen05_guardrail_trap_col_being_dealloced_not_returned_by_alloc)
        /*002c*/ 	.word	0x00000000


	//----- nvinfo : EIATTR_FRAME_SIZE
	.align		4
.L_25:
        /*0030*/ 	.byte	0x04, 0x11
        /*0032*/ 	.short	(.L_27 - .L_26)
	.align		4
.L_26:
        /*0034*/ 	.word	index@(_ZN7cutlass13device_kernelINS_4gemm6kernel13GemmUniversalIN4cute5tupleIJiiiiEEENS1_10collective13CollectiveMmaINS1_35MainloopSm100TmaUmmaWarpSpecializedILi2ELi2ELi4ENS5_IJNS4_1CILi1EEESB_SB_EEEEENS5_IJNSA_ILi64EEENSA_ILi128EEESE_EEENS_10tfloat32_tENS5_IJlSB_lEEESH_SI_NS4_8TiledMMAINS4_8MMA_AtomIJNS4_17SM100_MMA_TF32_SSISH_SH_fLi64ELi128ELNS4_4UMMA5MajorE0ELSN_0ELNSM_7ScaleInE0ELSO_0EEEEEENS4_6LayoutISC_NS5_IJNSA_ILi0EEESS_SS_EEEEENS5_IJNS4_10UnderscoreESV_SV_EEEEENS4_13SM90_TMA_LOADENS4_14ComposedLayoutINS4_7SwizzleILi3ELi4ELi3EEENS4_18smem_ptr_flag_bitsILi32EEENSR_INS5_IJNSA_ILi8EEENSA_ILi32EEEEEENS5_IJS15_SB_EEEEEEEvNS4_8identityESY_S19_vS1A_EENS_8epilogue10collective18CollectiveEpilogueINS1C_23Sm100TmaWarpSpecializedILi4ELi2ELi16ELb1ELb0EEEJSG_NS5_IJNSR_ISE_SB_EENSR_IS15_SB_EEEEESH_SI_SH_SI_NS1C_6fusion15FusionCallbacksIS1G_NS1K_17LinearCombinationISH_fSH_fLNS_15FloatRoundStyleE2EEESG_S1J_JEEENS4_5SM1004TMEM4LOAD26SM100_TMEM_LOAD_16dp128b8xESY_S19_NS4_17SM75_U32x4_LDSM_NENS4_14SM90_TMA_STOREES19_NS4_17SM90_U32x4_STSM_NENS4_39AutoVectorizingCopyWithAssumedAlignmentILi128EEEEEEvvEEEEvNT_6ParamsE)
        /*0038*/ 	.word	0x00000000


	//----- nvinfo : EIATTR_MIN_STACK_SIZE
	.align		4
.L_27:
        /*003c*/ 	.byte	0x04, 0x12
        /*003e*/ 	.short	(.L_29 - .L_28)
	.align		4
.L_28:
        /*0040*/ 	.word	index@(_ZN7cutlass13device_kernelINS_4gemm6kernel13GemmUniversalIN4cute5tupleIJiiiiEEENS1_10collective13CollectiveMmaINS1_35MainloopSm100TmaUmmaWarpSpecializedILi2ELi2ELi4ENS5_IJNS4_1CILi1EEESB_SB_EEEEENS5_IJNSA_ILi64EEENSA_ILi128EEESE_EEENS_10tfloat32_tENS5_IJlSB_lEEESH_SI_NS4_8TiledMMAINS4_8MMA_AtomIJNS4_17SM100_MMA_TF32_SSISH_SH_fLi64ELi128ELNS4_4UMMA5MajorE0ELSN_0ELNSM_7ScaleInE0ELSO_0EEEEEENS4_6LayoutISC_NS5_IJNSA_ILi0EEESS_SS_EEEEENS5_IJNS4_10UnderscoreESV_SV_EEEEENS4_13SM90_TMA_LOADENS4_14ComposedLayoutINS4_7SwizzleILi3ELi4ELi3EEENS4_18smem_ptr_flag_bitsILi32EEENSR_INS5_IJNSA_ILi8EEENSA_ILi32EEEEEENS5_IJS15_SB_EEEEEEEvNS4_8identityESY_S19_vS1A_EENS_8epilogue10collective18CollectiveEpilogueINS1C_23Sm100TmaWarpSpecializedILi4ELi2ELi16ELb1ELb0EEEJSG_NS5_IJNSR_ISE_SB_EENSR_IS15_SB_EEEEESH_SI_SH_SI_NS1C_6fusion15FusionCallbacksIS1G_NS1K_17LinearCombinationISH_fSH_fLNS_15FloatRoundStyleE2EEESG_S1J_JEEENS4_5SM1004TMEM4LOAD26SM100_TMEM_LOAD_16dp128b8xESY_S19_NS4_17SM75_U32x4_LDSM_NENS4_14SM90_TMA_STOREES19_NS4_17SM90_U32x4_STSM_NENS4_39AutoVectorizingCopyWithAssumedAlignmentILi128EEEEEEvvEEEEvNT_6ParamsE)
        /*0044*/ 	.word	0x00000000
.L_29:


//--------------------- .nv.compat                --------------------------
	.section	.nv.compat,"",@"SHT_CUDA_COMPAT_INFO"
	.align	4
        /*0000*/ 	.byte	0x02, 0x09, 0x01, 0x00, 0x02, 0x02, 0x02, 0x00, 0x02, 0x05, 0x05, 0x00, 0x03, 0x07, 0x01, 0x01
        /*0010*/ 	.byte	0x02, 0x03, 0x01, 0x00, 0x02, 0x06, 0x01, 0x00, 0x04, 0x0b, 0x08, 0x00, 0x09, 0x00, 0x00, 0x00
        /*0020*/ 	.byte	0x00, 0x00, 0x00, 0x00


//--------------------- .nv.info._ZN7cutlass13device_kernelINS_4gemm6kernel13GemmUniversalIN4cute5tupleIJiiiiEEENS1_10collective13CollectiveMmaINS1_35MainloopSm100TmaUmmaWarpSpecializedILi2ELi2ELi4ENS5_IJNS4_1CILi1EEESB_SB_EEEEENS5_IJNSA_ILi64EEENSA_ILi128EEESE_EEENS_10tfloat32_tENS5_IJlSB_lEEESH_SI_NS4_8TiledMMAINS4_8MMA_AtomIJNS4_17SM100_MMA_TF32_SSISH_SH_fLi64ELi128ELNS4_4UMMA5MajorE0ELSN_0ELNSM_7ScaleInE0ELSO_0EEEEEENS4_6LayoutISC_NS5_IJNSA_ILi0EEESS_SS_EEEEENS5_IJNS4_10UnderscoreESV_SV_EEEEENS4_13SM90_TMA_LOADENS4_14ComposedLayoutINS4_7SwizzleILi3ELi4ELi3EEENS4_18smem_ptr_flag_bitsILi32EEENSR_INS5_IJNSA_ILi8EEENSA_ILi32EEEEEENS5_IJS15_SB_EEEEEEEvNS4_8identityESY_S19_vS1A_EENS_8epilogue10collective18CollectiveEpilogueINS1C_23Sm100TmaWarpSpecializedILi4ELi2ELi16ELb1ELb0EEEJSG_NS5_IJNSR_ISE_SB_EENSR_IS15_SB_EEEEESH_SI_SH_SI_NS1C_6fusion15FusionCallbacksIS1G_NS1K_17LinearCombinationISH_fSH_fLNS_15FloatRoundStyleE2EEESG_S1J_JEEENS4_5SM1004TMEM4LOAD26SM100_TMEM_LOAD_16dp128b8xESY_S19_NS4_17SM75_U32x4_LDSM_NENS4_14SM90_TMA_STOREES19_NS4_17SM90_U32x4_STSM_NENS4_39AutoVectorizingCopyWithAssumedAlignmentILi128EEEEEEvvEEEEvNT_6ParamsE --------------------------
	.section	.nv.info._ZN7cutlass13device_kernelINS_4gemm6kernel13GemmUniversalIN4cute5tupleIJiiiiEEENS1_10collective13CollectiveMmaINS1_35MainloopSm100TmaUmmaWarpSpecializedILi2ELi2ELi4ENS5_IJNS4_1CILi1EEESB_SB_EEEEENS5_IJNSA_ILi64EEENSA_ILi128EEESE_EEENS_10tfloat32_tENS5_IJlSB_lEEESH_SI_NS4_8TiledMMAINS4_8MMA_AtomIJNS4_17SM100_MMA_TF32_SSISH_SH_fLi64ELi128ELNS4_4UMMA5MajorE0ELSN_0ELNSM_7ScaleInE0ELSO_0EEEEEENS4_6LayoutISC_NS5_IJNSA_ILi0EEESS_SS_EEEEENS5_IJNS4_10UnderscoreESV_SV_EEEEENS4_13SM90_TMA_LOADENS4_14ComposedLayoutINS4_7SwizzleILi3ELi4ELi3EEENS4_18smem_ptr_flag_bitsILi32EEENSR_INS5_IJNSA_ILi8EEENSA_ILi32EEEEEENS5_IJS15_SB_EEEEEEEvNS4_8identityESY_S19_vS1A_EENS_8epilogue10collective18CollectiveEpilogueINS1C_23Sm100TmaWarpSpecializedILi4ELi2ELi16ELb1ELb0EEEJSG_NS5_IJNSR_ISE_SB_EENSR_IS15_SB_EEEEESH_SI_SH_SI_NS1C_6fusion15FusionCallbacksIS1G_NS1K_17LinearCombinationISH_fSH_fLNS_15FloatRoundStyleE2EEESG_S1J_JEEENS4_5SM1004TMEM4LOAD26SM100_TMEM_LOAD_16dp128b8xESY_S19_NS4_17SM75_U32x4_LDSM_NENS4_14SM90_TMA_STOREES19_NS4_17SM90_U32x4_STSM_NENS4_39AutoVectorizingCopyWithAssumedAlignmentILi128EEEEEEvvEEEEvNT_6ParamsE,"",@"SHT_CUDA_INFO"
	.sectionflags	@""
	.align	4


	//----- nvinfo : EIATTR_CUDA_API_VERSION
	.align		4
        /*0000*/ 	.byte	0x04, 0x37
        /*0002*/ 	.short	(.L_31 - .L_30)
.L_30:
        /*0004*/ 	.word	0x00000082


	//----- nvinfo : EIATTR_KPARAM_INFO
	.align		4
.L_31:
        /*0008*/ 	.byte	0x04, 0x17
        /*000a*/ 	.short	(.L_33 - .L_32)
.L_32:
        /*000c*/ 	.word	0x00000000
        /*0010*/ 	.short	0x0000
        /*0012*/ 	.short	0x0000
        /*0014*/ 	.byte	0x00, 0xf0, 0x01, 0x20


	//----- nvinfo : EIATTR_AT_ENTRY_FRAGMENTS
	.align		4
.L_33:
        /*0018*/ 	.byte	0x04, 0x4f
        /*001a*/ 	.short	(.L_35 - .L_34)


	//   ....[0]....
.L_34:
        /*001c*/ 	.word	0x00000006


	//----- nvinfo : EIATTR_RESERVED_SMEM_USED
	.align		4
.L_35:
        /*0020*/ 	.byte	0x01, 0x41
	.zero		2


	//----- nvinfo : EIATTR_SPARSE_MMA_MASK
	.align		4
        /*0024*/ 	.byte	0x03, 0x50
        /*0026*/ 	.short	0x0000


	//----- nvinfo : EIATTR_TCGEN05_1CTA_USED
	.align		4
        /*0028*/ 	.byte	0x01, 0x51
	.zero		2


	//----- nvinfo : EIATTR_MAXREG_COUNT
	.align		4
        /*002c*/ 	.byte	0x03, 0x1b
        /*002e*/ 	.short	0x00ff


	//----- nvinfo : EIATTR_NUM_BARRIERS
	.align		4
        /*0030*/ 	.byte	0x02, 0x4c
        /*0032*/ 	.byte	0x07
	.zero		1


	//----- nvinfo : EIATTR_EXTERNS
	.align		4
        /*0034*/ 	.byte	0x04, 0x0f
        /*0036*/ 	.short	(.L_37 - .L_36)


	//   ....[0]....
	.align		4
.L_36:
        /*0038*/ 	.word	index@(__assertfail)


	//----- nvinfo : EIATTR_MERCURY_ISA_VERSION
	.align		4
.L_37:
        /*003c*/ 	.byte	0x03, 0x5f
        /*003e*/ 	.short	0x0101


	//----- nvinfo : EIATTR_INT_WARP_WIDE_INSTR_OFFSETS
	.align		4
        /*0040*/ 	.byte	0x04, 0x31
        /*0042*/ 	.short	(.L_39 - .L_38)


	//   ....[0]....
.L_38:
        /*0044*/ 	.word	0x00001f00


	//   ....[1]....
        /*0048*/ 	.word	0x00003a40


	//   ....[2]....
        /*004c*/ 	.word	0x00003a70


	//   ....[3]....
        /*0050*/ 	.word	0x00003ac0


	//   ....[4]....
        /*0054*/ 	.word	0x000043d0


	//   ....[5]....
        /*0058*/ 	.word	0x00004430


	//   ....[6]....
        /*005c*/ 	.word	0x00004510


	//   ....[7]....
        /*0060*/ 	.word	0x00004580


	//   ....[8]....
        /*0064*/ 	.word	0x00004690


	//   ....[9]....
        /*0068*/ 	.word	0x00004720


	//   ....[10]....
        /*006c*/ 	.word	0x000048f0


	//   ....[11]....
        /*0070*/ 	.word	0x00004a50


	//----- nvinfo : EIATTR_COOP_GROUP_MASK_REGIDS
	.align		4
.L_39:
        /*0074*/ 	.byte	0x04, 0x29
        /*0076*/ 	.short	(.L_41 - .L_40)


	//   ....[0]....
.L_40:
        /*0078*/ 	.word	0xffffffff


	//   ....[1]....
        /*007c*/ 	.word	0xffffffff


	//   ....[2]....
        /*0080*/ 	.word	0xffffffff


	//   ....[3]....
        /*0084*/ 	.word	0xffffffff


	//   ....[4]....
        /*0088*/ 	.word	0xffffffff


	//   ....[5]....
        /*008c*/ 	.word	0xffffffff


	//   ....[6]....
        /*0090*/ 	.word	0xffffffff


	//   ....[7]....
        /*0094*/ 	.word	0xffffffff


	//   ....[8]....
        /*0098*/ 	.word	0xffffffff


	//   ....[9]....
        /*009c*/ 	.word	0xffffffff


	//   ....[10]....
        /*00a0*/ 	.word	0xffffffff


	//   ....[11]....
        /*00a4*/ 	.word	0xffffffff


	//   ....[12]....
        /*00a8*/ 	.word	0xffffffff


	//----- nvinfo : EIATTR_COOP_GROUP_INSTR_OFFSETS
	.align		4
.L_41:
        /*00ac*/ 	.byte	0x04, 0x28
        /*00ae*/ 	.short	(.L_43 - .L_42)


	//   ....[0]....
.L_42:
        /*00b0*/ 	.word	0x00000090


	//   ....[1]....
        /*00b4*/ 	.word	0x000004d0


	//   ....[2]....
        /*00b8*/ 	.word	0x00000600


	//   ....[3]....
        /*00bc*/ 	.word	0x000007a0


	//   ....[4]....
        /*00c0*/ 	.word	0x000008a0


	//   ....[5]....
        /*00c4*/ 	.word	0x00000a10


	//   ....[6]....
        /*00c8*/ 	.word	0x00000bb0


	//   ....[7]....
        /*00cc*/ 	.word	0x00001de0


	//   ....[8]....
        /*00d0*/ 	.word	0x00002aa0


	//   ....[9]....
        /*00d4*/ 	.word	0x00002cb0


	//   ....[10]....
        /*00d8*/ 	.word	0x00002ce0


	//   ....[11]....
        /*00dc*/ 	.word	0x00003930


	//   ....[12]....
        /*00e0*/ 	.word	0x00003b60


	//----- nvinfo : EIATTR_VRC_CTA_INIT_COUNT
	.align		4
.L_43:
        /*00e4*/ 	.byte	0x02, 0x4a
        /*00e6*/ 	.byte	0x80
	.zero		1


	//----- nvinfo : EIATTR_SYSCALL_OFFSETS
	.align		4
        /*00e8*/ 	.byte	0x04, 0x46
        /*00ea*/ 	.short	(.L_45 - .L_44)


	//   ....[0]....
.L_44:
        /*00ec*/ 	.word	0x00005510


	//   ....[1]....
        /*00f0*/ 	.word	0x00005600


	//   ....[2]....
        /*00f4*/ 	.word	0x00005e30


	//   ....[3]....
        /*00f8*/ 	.word	0x000067f0


	//   ....[4]....
        /*00fc*/ 	.word	0x00007150


	//   ....[5]....
        /*0100*/ 	.word	0x00007ab0


	//----- nvinfo : EIATTR_MBARRIER_INSTR_OFFSETS
	.align		4
.L_45:
        /*0104*/ 	.byte	0x04, 0x39
        /*0106*/ 	.short	(.L_47 - .L_46)


	//   ....[0]....
.L_46:
        /*0108*/ 	.word	0x000005b0
        /*010c*/ 	.word	0x000000ff
        /*0110*/ 	.word	0x00000000
        /*0114*/ 	.short	0x0100
        /*0116*/ 	.byte	0x05
	.zero		1


	//   ....[1]....
        /*0118*/ 	.word	0x000005c0
        /*011c*/ 	.word	0x000000ff
        /*0120*/ 	.word	0x00000010
        /*0124*/ 	.short	0x0100
        /*0126*/ 	.byte	0x05
	.zero		1


	//   ....[2]....
        /*0128*/ 	.word	0x000005d0
        /*012c*/ 	.word	0x000000ff
        /*0130*/ 	.word	0x00000008
        /*0134*/ 	.short	0x0100
        /*0136*/ 	.byte	0x05
	.zero		1


	//   ....[3]....
        /*0138*/ 	.word	0x000005e0
        /*013c*/ 	.word	0x000000ff
        /*0140*/ 	.word	0x00000018
        /*0144*/ 	.short	0x0100
        /*0146*/ 	.byte	0x05
	.zero		1


	//   ....[4]....
        /*0148*/ 	.word	0x00000710
        /*014c*/ 	.word	0x000000ff
        /*0150*/ 	.word	0x00000020
        /*0154*/ 	.short	0x0100
        /*0156*/ 	.byte	0x07
	.zero		1


	//   ....[5]....
        /*0158*/ 	.word	0x00000720
        /*015c*/ 	.word	0x000000ff
        /*0160*/ 	.word	0x00000040
        /*0164*/ 	.short	0x0100
        /*0166*/ 	.byte	0x07
	.zero		1


	//   ....[6]....
        /*0168*/ 	.word	0x00000730
        /*016c*/ 	.word	0x000000ff
        /*0170*/ 	.word	0x00000028
        /*0174*/ 	.short	0x0100
        /*0176*/ 	.byte	0x07
	.zero		1


	//   ....[7]....
        /*0178*/ 	.word	0x00000740
        /*017c*/ 	.word	0x000000ff
        /*0180*/ 	.word	0x00000048
        /*0184*/ 	.short	0x0100
        /*0186*/ 	.byte	0x07
	.zero		1


	//   ....[8]....
        /*0188*/ 	.word	0x00000750
        /*018c*/ 	.word	0x000000ff
        /*0190*/ 	.word	0x00000030
        /*0194*/ 	.short	0x0100
        /*0196*/ 	.byte	0x07
	.zero		1


	//   ....[9]....
        /*0198*/ 	.word	0x00000760
        /*019c*/ 	.word	0x000000ff
        /*01a0*/ 	.word	0x00000050
        /*01a4*/ 	.short	0x0100
        /*01a6*/ 	.byte	0x07
	.zero		1


	//   ....[10]....
        /*01a8*/ 	.word	0x00000770
        /*01ac*/ 	.word	0x000000ff
        /*01b0*/ 	.word	0x00000038
        /*01b4*/ 	.short	0x0100
        /*01b6*/ 	.byte	0x07
	.zero		1


	//   ....[11]....
        /*01b8*/ 	.word	0x00000780
        /*01bc*/ 	.word	0x000000ff
        /*01c0*/ 	.word	0x00000058
        /*01c4*/ 	.short	0x0100
        /*01c6*/ 	.byte	0x07
	.zero		1


	//   ....[12]....
        /*01c8*/ 	.word	0x00000870
        /*01cc*/ 	.word	0x000000ff
        /*01d0*/ 	.word	0x00000060
        /*01d4*/ 	.short	0x0100
        /*01d6*/ 	.byte	0x05
	.zero		1


	//   ....[13]....
        /*01d8*/ 	.word	0x00000880
        /*01dc*/ 	.word	0x000000ff
        /*01e0*/ 	.word	0x00000068
        /*01e4*/ 	.short	0x0100
        /*01e6*/ 	.byte	0x05
	.zero		1


	//   ....[14]....
        /*01e8*/ 	.word	0x000009c0
        /*01ec*/ 	.word	0x000000ff
        /*01f0*/ 	.word	0x00000070
        /*01f4*/ 	.short	0x0100
        /*01f6*/ 	.byte	0x05
	.zero		1


	//   ....[15]....
        /*01f8*/ 	.word	0x000009d0
        /*01fc*/ 	.word	0x000000ff
        /*0200*/ 	.word	0x00000080
        /*0204*/ 	.short	0x0100
        /*0206*/ 	.byte	0x05
	.zero		1


	//   ....[16]....
        /*0208*/ 	.word	0x000009e0
        /*020c*/ 	.word	0x000000ff
        /*0210*/ 	.word	0x00000078
        /*0214*/ 	.short	0x0100
        /*0216*/ 	.byte	0x05
	.zero		1


	//   ....[17]....
        /*0218*/ 	.word	0x000009f0
        /*021c*/ 	.word	0x000000ff
        /*0220*/ 	.word	0x00000088
        /*0224*/ 	.short	0x0100
        /*0226*/ 	.byte	0x05
	.zero		1


	//   ....[18]....
        /*0228*/ 	.word	0x00000b20
        /*022c*/ 	.word	0x000000ff
        /*0230*/ 	.word	0x00000090
        /*0234*/ 	.short	0x0100
        /*0236*/ 	.byte	0x07
	.zero		1


	//   ....[19]....
        /*0238*/ 	.word	0x00000b30
        /*023c*/ 	.word	0x000000ff
        /*0240*/ 	.word	0x000000b0
        /*0244*/ 	.short	0x0100
        /*0246*/ 	.byte	0x07
	.zero		1


	//   ....[20]....
        /*0248*/ 	.word	0x00000b40
        /*024c*/ 	.word	0x000000ff
        /*0250*/ 	.word	0x00000098
        /*0254*/ 	.short	0x0100
        /*0256*/ 	.byte	0x07
	.zero		1


	//   ....[21]....
        /*0258*/ 	.word	0x00000b50
        /*025c*/ 	.word	0x000000ff
        /*0260*/ 	.word	0x000000b8
        /*0264*/ 	.short	0x0100
        /*0266*/ 	.byte	0x07
	.zero		1


	//   ....[22]....
        /*0268*/ 	.word	0x00000b60
        /*026c*/ 	.word	0x000000ff
        /*0270*/ 	.word	0x000000a0
        /*0274*/ 	.short	0x0100
        /*0276*/ 	.byte	0x07
	.zero		1


	//   ....[23]....
        /*0278*/ 	.word	0x00000b70
        /*027c*/ 	.word	0x000000ff
        /*0280*/ 	.word	0x000000c0
        /*0284*/ 	.short	0x0100
        /*0286*/ 	.byte	0x07
	.zero		1


	//   ....[24]....
        /*0288*/ 	.word	0x00000b80
        /*028c*/ 	.word	0x000000ff
        /*0290*/ 	.word	0x000000a8
        /*0294*/ 	.short	0x0100
        /*0296*/ 	.byte	0x07
	.zero		1


	//   ....[25]....
        /*0298*/ 	.word	0x00000b90
        /*029c*/ 	.word	0x000000ff
        /*02a0*/ 	.word	0x000000c8
        /*02a4*/ 	.short	0x0100
        /*02a6*/ 	.byte	0x07
	.zero		1


	//   ....[26]....
        /*02a8*/ 	.word	0x00000c80
        /*02ac*/ 	.word	0x000000ff
        /*02b0*/ 	.word	0x000000d0
        /*02b4*/ 	.short	0x0100
        /*02b6*/ 	.byte	0x05
	.zero		1


	//   ....[27]....
        /*02b8*/ 	.word	0x00000c90
        /*02bc*/ 	.word	0x000000ff
        /*02c0*/ 	.word	0x000000e0
        /*02c4*/ 	.short	0x0100
        /*02c6*/ 	.byte	0x05
	.zero		1


	//   ....[28]....
        /*02c8*/ 	.word	0x00000ca0
        /*02cc*/ 	.word	0x000000ff
        /*02d0*/ 	.word	0x000000d8
        /*02d4*/ 	.short	0x0100
        /*02d6*/ 	.byte	0x05
	.zero		1


	//   ....[29]....
        /*02d8*/ 	.word	0x00000cb0
        /*02dc*/ 	.word	0x000000ff
        /*02e0*/ 	.word	0x000000e8
        /*02e4*/ 	.short	0x0100
        /*02e6*/ 	.byte	0x05
	.zero		1


	//   ....[30]....
        /*02e8*/ 	.word	0x00001580
        /*02ec*/ 	.word	0x00000002
        /*02f0*/ 	.word	0x000000e0
        /*02f4*/ 	.short	0x010a
        /*02f6*/ 	.byte	0xff
	.zero		1


	//   ....[31]....
        /*02f8*/ 	.word	0x000015b0
        /*02fc*/ 	.word	0x00000002
        /*0300*/ 	.word	0x000000d0
        /*0304*/ 	.short	0x0101
        /*0306*/ 	.byte	0xff
	.zero		1


	//   ....[32]....
        /*0308*/ 	.word	0x00001680
        /*030c*/ 	.word	0x000000ff
        /*0310*/ 	.word	0x00000010
        /*0314*/ 	.short	0x010a
        /*0316*/ 	.byte	0x08
	.zero		1


	//   ....[33]....
        /*0318*/ 	.word	0x00001720
        /*031c*/ 	.word	0x000000ff
        /*0320*/ 	.word	0x00000010
        /*0324*/ 	.short	0x010a
        /*0326*/ 	.byte	0x21
	.zero		1


	//   ....[34]....
        /*0328*/ 	.word	0x00001870
        /*032c*/ 	.word	0x000000ff
        /*0330*/ 	.word	0x00000010
        /*0334*/ 	.short	0x010a
        /*0336*/ 	.byte	0x08
	.zero		1


	//   ....[35]....
        /*0338*/ 	.word	0x00001a40
        /*033c*/ 	.word	0x000000ff
        /*0340*/ 	.word	0x00000068
        /*0344*/ 	.short	0x0101
        /*0346*/ 	.byte	0x04
	.zero		1


	//   ....[36]....
        /*0348*/ 	.word	0x00001a60
        /*034c*/ 	.word	0x000000ff
        /*0350*/ 	.word	0x00000010
        /*0354*/ 	.short	0x010a
        /*0356*/ 	.byte	0x08
	.zero		1


	//   ....[37]....
        /*0358*/ 	.word	0x00001ae0
        /*035c*/ 	.word	0x000000ff
        /*0360*/ 	.word	0x00000010
        /*0364*/ 	.short	0x010a
        /*0366*/ 	.byte	0x21
	.zero		1


	//   ....[38]....
        /*0368*/ 	.word	0x00001c30
        /*036c*/ 	.word	0x000000ff
        /*0370*/ 	.word	0x00000010
        /*0374*/ 	.short	0x010a
        /*0376*/ 	.byte	0x08
	.zero		1


	//   ....[39]....
        /*0378*/ 	.word	0x00001e10
        /*037c*/ 	.word	0x00000002
        /*0380*/ 	.word	0x00000070
        /*0384*/ 	.short	0x010a
        /*0386*/ 	.byte	0xff
	.zero		1


	//   ....[40]....
        /*0388*/ 	.word	0x00001ed0
        /*038c*/ 	.word	0x00000002
        /*0390*/ 	.word	0x00000000
        /*0394*/ 	.short	0x0101
        /*0396*/ 	.byte	0xff
	.zero		1


	//   ....[41]....
        /*0398*/ 	.word	0x00002430
        /*039c*/ 	.word	0x000000ff
        /*03a0*/ 	.word	0x00000000
        /*03a4*/ 	.short	0x010a
        /*03a6*/ 	.byte	0x04
	.zero		1


	//   ....[42]....
        /*03a8*/ 	.word	0x000024d0
        /*03ac*/ 	.word	0x00000000
        /*03b0*/ 	.word	0x00000000
        /*03b4*/ 	.short	0x010a
        /*03b6*/ 	.byte	0xff
	.zero		1


	//   ....[43]....
        /*03b8*/ 	.word	0x000025f0
        /*03bc*/ 	.word	0x00000000
        /*03c0*/ 	.word	0x000000d0
        /*03c4*/ 	.short	0x010a
        /*03c6*/ 	.byte	0xff
	.zero		1


	//   ....[44]....
        /*03c8*/ 	.word	0x00002660
        /*03cc*/ 	.word	0x00000000
        /*03d0*/ 	.word	0x00000000
        /*03d4*/ 	.short	0x0101
        /*03d6*/ 	.byte	0xff
	.zero		1


	//   ....[45]....
        /*03d8*/ 	.word	0x00002680
        /*03dc*/ 	.word	0x000000ff
        /*03e0*/ 	.word	0x00000080
        /*03e4*/ 	.short	0x010a
        /*03e6*/ 	.byte	0x05
	.zero		1


	//   ....[46]....
        /*03e8*/ 	.word	0x000027a0
        /*03ec*/ 	.word	0x00000000
        /*03f0*/ 	.word	0x00000070
        /*03f4*/ 	.short	0x010a
        /*03f6*/ 	.byte	0xff
	.zero		1


	//   ....[47]....
        /*03f8*/ 	.word	0x000028a0
        /*03fc*/ 	.word	0x00000000
        /*0400*/ 	.word	0x00000000
        /*0404*/ 	.short	0x0101
        /*0406*/ 	.byte	0xff
	.zero		1


	//   ....[48]....
        /*0408*/ 	.word	0x00002930
        /*040c*/ 	.word	0x000000ff
        /*0410*/ 	.word	0x00000080
        /*0414*/ 	.short	0x0106
        /*0416*/ 	.byte	0x05
	.zero		1


	//   ....[49]....
        /*0418*/ 	.word	0x00002950
        /*041c*/ 	.word	0x000000ff
        /*0420*/ 	.word	0x00000080
        /*0424*/ 	.short	0x010a
        /*0426*/ 	.byte	0x05
	.zero		1


	//   ....[50]....
        /*0428*/ 	.word	0x000029e0
        /*042c*/ 	.word	0x000000ff
        /*0430*/ 	.word	0x00000080
        /*0434*/ 	.short	0x0106
        /*0436*/ 	.byte	0x04
	.zero		1


	//   ....[51]....
        /*0438*/ 	.word	0x00002a20
        /*043c*/ 	.word	0x00000000
        /*0440*/ 	.word	0x00000080
        /*0444*/ 	.short	0x010a
        /*0446*/ 	.byte	0xff
	.zero		1


	//   ....[52]....
        /*0448*/ 	.word	0x00002fe0
        /*044c*/ 	.word	0x00000000
        /*0450*/ 	.word	0x00000070
        /*0454*/ 	.short	0x010a
        /*0456*/ 	.byte	0xff
	.zero		1


	//   ....[53]....
        /*0458*/ 	.word	0x000030f0
        /*045c*/ 	.word	0x00000003
        /*0460*/ 	.word	0x00000000
        /*0464*/ 	.short	0x0101
        /*0466*/ 	.byte	0xff
	.zero		1


	//   ....[54]....
        /*0468*/ 	.word	0x00003100
        /*046c*/ 	.word	0x000000ff
        /*0470*/ 	.word	0x00000000
        /*0474*/ 	.short	0x010a
        /*0476*/ 	.byte	0x07
	.zero		1


	//   ....[55]....
        /*0478*/ 	.word	0x00003180
        /*047c*/ 	.word	0x000000ff
        /*0480*/ 	.word	0x000000b0
        /*0484*/ 	.short	0x010a
        /*0486*/ 	.byte	0x06
	.zero		1


	//   ....[56]....
        /*0488*/ 	.word	0x00003250
        /*048c*/ 	.word	0x000000ff
        /*0490*/ 	.word	0x00000000
        /*0494*/ 	.short	0x010a
        /*0496*/ 	.byte	0x0b
	.zero		1


	//   ....[57]....
        /*0498*/ 	.word	0x00003380
        /*049c*/ 	.word	0x000000ff
        /*04a0*/ 	.word	0x00000000
        /*04a4*/ 	.short	0x010a
        /*04a6*/ 	.byte	0x22
	.zero		1


	//   ....[58]....
        /*04a8*/ 	.word	0x00003760
        /*04ac*/ 	.word	0x000000ff
        /*04b0*/ 	.word	0x00000000
        /*04b4*/ 	.short	0x010a
        /*04b6*/ 	.byte	0x06
	.zero		1


	//   ....[59]....
        /*04b8*/ 	.word	0x000037f0
        /*04bc*/ 	.word	0x000000ff
        /*04c0*/ 	.word	0x00000000
        /*04c4*/ 	.short	0x010a
        /*04c6*/ 	.byte	0x06
	.zero		1


	//   ....[60]....
        /*04c8*/ 	.word	0x00003880
        /*04cc*/ 	.word	0x000000ff
        /*04d0*/ 	.word	0x00000000
        /*04d4*/ 	.short	0x010a
        /*04d6*/ 	.byte	0x06
	.zero		1


	//   ....[61]....
        /*04d8*/ 	.word	0x00003910
        /*04dc*/ 	.word	0x000000ff
        /*04e0*/ 	.word	0x00000000
        /*04e4*/ 	.short	0x010a
        /*04e6*/ 	.byte	0x07
	.zero		1


	//   ....[62]....
        /*04e8*/ 	.word	0x00003d80
        /*04ec*/ 	.word	0x00000000
        /*04f0*/ 	.word	0x00000070
        /*04f4*/ 	.short	0x010a
        /*04f6*/ 	.byte	0xff
	.zero		1


	//   ....[63]....
        /*04f8*/ 	.word	0x00003e40
        /*04fc*/ 	.word	0x00000000
        /*0500*/ 	.word	0x00000000
        /*0504*/ 	.short	0x0101
        /*0506*/ 	.byte	0xff
	.zero		1


	//   ....[64]....
        /*0508*/ 	.word	0x00004160
        /*050c*/ 	.word	0x000000ff
        /*0510*/ 	.word	0x00000068
        /*0514*/ 	.short	0x010a
        /*0516*/ 	.byte	0x07
	.zero		1


	//   ....[65]....
        /*0518*/ 	.word	0x00004350
        /*051c*/ 	.word	0x000000ff
        /*0520*/ 	.word	0x00000040
        /*0524*/ 	.short	0x010a
        /*0526*/ 	.byte	0x07
	.zero		1


	//   ....[66]....
        /*0528*/ 	.word	0x000044c0
        /*052c*/ 	.word	0x000000ff
        /*0530*/ 	.word	0x00000020
        /*0534*/ 	.short	0x010b
        /*0536*/ 	.byte	0x07
	.zero		1


	//   ....[67]....
        /*0538*/ 	.word	0x000044d0
        /*053c*/ 	.word	0x000000ff
        /*0540*/ 	.word	0x00000000
        /*0544*/ 	.short	0x0101
        /*0546*/ 	.byte	0x08
	.zero		1


	//   ....[68]....
        /*0548*/ 	.word	0x000044e0
        /*054c*/ 	.word	0x000000ff
        /*0550*/ 	.word	0x00000048
        /*0554*/ 	.short	0x010a
        /*0556*/ 	.byte	0x07
	.zero		1


	//   ....[69]....
        /*0558*/ 	.word	0x00004630
        /*055c*/ 	.word	0x000000ff
        /*0560*/ 	.word	0x00000028
        /*0564*/ 	.short	0x010b
        /*0566*/ 	.byte	0x07
	.zero		1


	//   ....[70]....
        /*0568*/ 	.word	0x00004640
        /*056c*/ 	.word	0x000000ff
        /*0570*/ 	.word	0x00000000
        /*0574*/ 	.short	0x0101
        /*0576*/ 	.byte	0x08
	.zero		1


	//   ....[71]....
        /*0578*/ 	.word	0x00004650
        /*057c*/ 	.word	0x000000ff
        /*0580*/ 	.word	0x00000050
        /*0584*/ 	.short	0x010a
        /*0586*/ 	.byte	0x07
	.zero		1


	//   ....[72]....
        /*0588*/ 	.word	0x000047d0
        /*058c*/ 	.word	0x000000ff
        /*0590*/ 	.word	0x00000030
        /*0594*/ 	.short	0x010b
        /*0596*/ 	.byte	0x07
	.zero		1


	//   ....[73]....
        /*0598*/ 	.word	0x00004810
        /*059c*/ 	.word	0x000000ff
        /*05a0*/ 	.word	0x00000000
        /*05a4*/ 	.short	0x0101
        /*05a6*/ 	.byte	0x08
	.zero		1


	//   ....[74]....
        /*05a8*/ 	.word	0x00004850
        /*05ac*/ 	.word	0x000000ff
        /*05b0*/ 	.word	0x00000058
        /*05b4*/ 	.short	0x010a
        /*05b6*/ 	.byte	0x07
	.zero		1


	//   ....[75]....
        /*05b8*/ 	.word	0x00004a90
        /*05bc*/ 	.word	0x000000ff
        /*05c0*/ 	.word	0x00000038
        /*05c4*/ 	.short	0x010b
        /*05c6*/ 	.byte	0x07
	.zero		1


	//   ....[76]....
        /*05c8*/ 	.word	0x00004ab0
        /*05cc*/ 	.word	0x000000ff
        /*05d0*/ 	.word	0x00000000
        /*05d4*/ 	.short	0x0101
        /*05d6*/ 	.byte	0x0d
	.zero		1


	//   ....[77]....
        /*05d8*/ 	.word	0x00004ae0
        /*05dc*/ 	.word	0x000000ff
        /*05e0*/ 	.word	0x00000040
        /*05e4*/ 	.short	0x010a
        /*05e6*/ 	.byte	0x07
	.zero		1


	//   ....[78]....
        /*05e8*/ 	.word	0x00004b00
        /*05ec*/ 	.word	0x000000ff
        /*05f0*/ 	.word	0x00000048
        /*05f4*/ 	.short	0x010a
        /*05f6*/ 	.byte	0x07
	.zero		1


	//   ....[79]....
        /*05f8*/ 	.word	0x00004b20
        /*05fc*/ 	.word	0x000000ff
        /*0600*/ 	.word	0x00000050
        /*0604*/ 	.short	0x010a
        /*0606*/ 	.byte	0x07
	.zero		1


	//   ....[80]....
        /*0608*/ 	.word	0x00004b60
        /*060c*/ 	.word	0x00000000
        /*0610*/ 	.word	0x00000058
        /*0614*/ 	.short	0x010a
        /*0616*/ 	.byte	0xff
	.zero		1


	//   ....[81]....
        /*0618*/ 	.word	0x00004ed0
        /*061c*/ 	.word	0x00000000
        /*0620*/ 	.word	0x00000070
        /*0624*/ 	.short	0x010a
        /*0626*/ 	.byte	0xff
	.zero		1


	//   ....[82]....
        /*0628*/ 	.word	0x00004fe0
        /*062c*/ 	.word	0x00000000
        /*0630*/ 	.word	0x00000000
        /*0634*/ 	.short	0x0101
        /*0636*/ 	.byte	0xff
	.zero		1


	//   ....[83]....
        /*0638*/ 	.word	0x00005a60
        /*063c*/ 	.word	0x000000ff
        /*0640*/ 	.word	0x00000020
        /*0644*/ 	.short	0x010a
        /*0646*/ 	.byte	0x30
	.zero		1


	//   ....[84]....
        /*0648*/ 	.word	0x00005aa0
        /*064c*/ 	.word	0x00000054
        /*0650*/ 	.word	0x00000090
        /*0654*/ 	.short	0x010a
        /*0656*/ 	.byte	0xff
	.zero		1


	//   ....[85]....
        /*0658*/ 	.word	0x00005c10
        /*065c*/ 	.word	0x000000ff
        /*0660*/ 	.word	0x00000020
        /*0664*/ 	.short	0x010a
        /*0666*/ 	.byte	0x30
	.zero		1


	//   ....[86]....
        /*0668*/ 	.word	0x00005d10
        /*066c*/ 	.word	0x00000054
        /*0670*/ 	.word	0x00000090
        /*0674*/ 	.short	0x010a
        /*0676*/ 	.byte	0xff
	.zero		1


	//   ....[87]....
        /*0678*/ 	.word	0x00006510
        /*067c*/ 	.word	0x00000000
        /*0680*/ 	.word	0x00000000
        /*0684*/ 	.short	0x0101
        /*0686*/ 	.byte	0xff
	.zero		1


	//   ....[88]....
        /*0688*/ 	.word	0x00006520
        /*068c*/ 	.word	0x00000002
        /*0690*/ 	.word	0x00000020
        /*0694*/ 	.short	0x010a
        /*0696*/ 	.byte	0xff
	.zero		1


	//   ....[89]....
        /*0698*/ 	.word	0x000065f0
        /*069c*/ 	.word	0x00000002
        /*06a0*/ 	.word	0x00000020
        /*06a4*/ 	.short	0x010a
        /*06a6*/ 	.byte	0xff
	.zero		1


	//   ....[90]....
        /*06a8*/ 	.word	0x00006e70
        /*06ac*/ 	.word	0x00000015
        /*06b0*/ 	.word	0x00000000
        /*06b4*/ 	.short	0x0101
        /*06b6*/ 	.byte	0xff
	.zero		1


	//   ....[91]....
        /*06b8*/ 	.word	0x00006e90
        /*06bc*/ 	.word	0x00000000
        /*06c0*/ 	.word	0x00000020
        /*06c4*/ 	.short	0x010a
        /*06c6*/ 	.byte	0xff
	.zero		1


	//   ....[92]....
        /*06c8*/ 	.word	0x00006f50
        /*06cc*/ 	.word	0x00000000
        /*06d0*/ 	.word	0x00000020
        /*06d4*/ 	.short	0x010a
        /*06d6*/ 	.byte	0xff
	.zero		1


	//   ....[93]....
        /*06d8*/ 	.word	0x000077d0
        /*06dc*/ 	.word	0x00000015
        /*06e0*/ 	.word	0x00000000
        /*06e4*/ 	.short	0x0101
        /*06e6*/ 	.byte	0xff
	.zero		1


	//   ....[94]....
        /*06e8*/ 	.word	0x000077f0
        /*06ec*/ 	.word	0x00000002
        /*06f0*/ 	.word	0x00000020
        /*06f4*/ 	.short	0x010a
        /*06f6*/ 	.byte	0xff
	.zero		1


	//   ....[95]....
        /*06f8*/ 	.word	0x000078b0
        /*06fc*/ 	.word	0x00000002
        /*0700*/ 	.word	0x00000020
        /*0704*/ 	.short	0x010a
        /*0706*/ 	.byte	0xff
	.zero		1


	//   ....[96]....
        /*0708*/ 	.word	0x00007c20
        /*070c*/ 	.word	0x000000ff
        /*0710*/ 	.word	0x00000000
        /*0714*/ 	.short	0x0101
        /*0716*/ 	.byte	0x05
	.zero		1


	//   ....[97]....
        /*0718*/ 	.word	0x00008190
        /*071c*/ 	.word	0x00000000
        /*0720*/ 	.word	0x00000000
        /*0724*/ 	.short	0x0101
        /*0726*/ 	.byte	0xff
	.zero		1


	//   ....[98]....
        /*0728*/ 	.word	0x00008400
        /*072c*/ 	.word	0x000000ff
        /*0730*/ 	.word	0x00000000
        /*0734*/ 	.short	0x0101
        /*0736*/ 	.byte	0x04
	.zero		1


	//   ....[99]....
        /*0738*/ 	.word	0x00008420
        /*073c*/ 	.word	0x00000002
        /*0740*/ 	.word	0x000000e0
        /*0744*/ 	.short	0x010a
        /*0746*/ 	.byte	0xff
	.zero		1


	//   ....[100]....
        /*0748*/ 	.word	0x00008480
        /*074c*/ 	.word	0x00000002
        /*0750*/ 	.word	0x00000010
        /*0754*/ 	.short	0x010a
        /*0756*/ 	.byte	0xff
	.zero		1


	//   ....[101]....
        /*0758*/ 	.word	0x000084e0
        /*075c*/ 	.word	0x00000002
        /*0760*/ 	.word	0x00000010
        /*0764*/ 	.short	0x010a
        /*0766*/ 	.byte	0xff
	.zero		1


	//   ....[102]....
        /*0768*/ 	.word	0x00008530
        /*076c*/ 	.word	0x00000002
        /*0770*/ 	.word	0x00000070
        /*0774*/ 	.short	0x010a
        /*0776*/ 	.byte	0xff
	.zero		1


	//   ....[103]....
        /*0778*/ 	.word	0x00008590
        /*077c*/ 	.word	0x00000000
        /*0780*/ 	.word	0x00000000
        /*0784*/ 	.short	0x010a
        /*0786*/ 	.byte	0xff
	.zero		1


	//   ....[104]....
        /*0788*/ 	.word	0x000085e0
        /*078c*/ 	.word	0x00000000
        /*0790*/ 	.word	0x000000d0
        /*0794*/ 	.short	0x010a
        /*0796*/ 	.byte	0xff
	.zero		1


	//   ....[105]....
        /*0798*/ 	.word	0x00008640
        /*079c*/ 	.word	0x00000000
        /*07a0*/ 	.word	0x00000080
        /*07a4*/ 	.short	0x010a
        /*07a6*/ 	.byte	0xff
	.zero		1


	//   ....[106]....
        /*07a8*/ 	.word	0x00008690
        /*07ac*/ 	.word	0x00000000
        /*07b0*/ 	.word	0x00000070
        /*07b4*/ 	.short	0x010a
        /*07b6*/ 	.byte	0xff
	.zero		1


	//   ....[107]....
        /*07b8*/ 	.word	0x000086f0
        /*07bc*/ 	.word	0x00000000
        /*07c0*/ 	.word	0x00000080
        /*07c4*/ 	.short	0x010a
        /*07c6*/ 	.byte	0xff
	.zero		1


	//   ....[108]....
        /*07c8*/ 	.word	0x00008740
        /*07cc*/ 	.word	0x00000000
        /*07d0*/ 	.word	0x00000070
        /*07d4*/ 	.short	0x010a
        /*07d6*/ 	.byte	0xff
	.zero		1


	//   ....[109]....
        /*07d8*/ 	.word	0x000087a0
        /*07dc*/ 	.word	0x00000002
        /*07e0*/ 	.word	0x000000b0
        /*07e4*/ 	.short	0x010a
        /*07e6*/ 	.byte	0xff
	.zero		1


	//   ....[110]....
        /*07e8*/ 	.word	0x00008800
        /*07ec*/ 	.word	0x00000000
        /*07f0*/ 	.word	0x00000000
        /*07f4*/ 	.short	0x010a
        /*07f6*/ 	.byte	0xff
	.zero		1


	//   ....[111]....
        /*07f8*/ 	.word	0x00008860
        /*07fc*/ 	.word	0x00000000
        /*0800*/ 	.word	0x00000000
        /*0804*/ 	.short	0x010a
        /*0806*/ 	.byte	0xff
	.zero		1


	//   ....[112]....
        /*0808*/ 	.word	0x000088c0
        /*080c*/ 	.word	0x00000000
        /*0810*/ 	.word	0x00000000
        /*0814*/ 	.short	0x010a
        /*0816*/ 	.byte	0xff
	.zero		1


	//   ....[113]....
        /*0818*/ 	.word	0x00008920
        /*081c*/ 	.word	0x00000000
        /*0820*/ 	.word	0x00000000
        /*0824*/ 	.short	0x010a
        /*0826*/ 	.byte	0xff
	.zero		1


	//   ....[114]....
        /*0828*/ 	.word	0x00008980
        /*082c*/ 	.word	0x00000000
        /*0830*/ 	.word	0x00000000
        /*0834*/ 	.short	0x010a
        /*0836*/ 	.byte	0xff
	.zero		1


	//   ....[115]....
        /*0838*/ 	.word	0x000089d0
        /*083c*/ 	.word	0x00000000
        /*0840*/ 	.word	0x00000070
        /*0844*/ 	.short	0x010a
        /*0846*/ 	.byte	0xff
	.zero		1


	//   ....[116]....
        /*0848*/ 	.word	0x00008a30
        /*084c*/ 	.word	0x00000000
        /*0850*/ 	.word	0x00000068
        /*0854*/ 	.short	0x010a
        /*0856*/ 	.byte	0xff
	.zero		1


	//   ....[117]....
        /*0858*/ 	.word	0x00008a90
        /*085c*/ 	.word	0x00000000
        /*0860*/ 	.word	0x00000040
        /*0864*/ 	.short	0x010a
        /*0866*/ 	.byte	0xff
	.zero		1


	//   ....[118]....
        /*0868*/ 	.word	0x00008af0
        /*086c*/ 	.word	0x00000000
        /*0870*/ 	.word	0x00000048
        /*0874*/ 	.short	0x010a
        /*0876*/ 	.byte	0xff
	.zero		1


	//   ....[119]....
        /*0878*/ 	.word	0x00008b50
        /*087c*/ 	.word	0x00000000
        /*0880*/ 	.word	0x00000050
        /*0884*/ 	.short	0x010a
        /*0886*/ 	.byte	0xff
	.zero		1


	//   ....[120]....
        /*0888*/ 	.word	0x00008bb0
        /*088c*/ 	.word	0x00000000
        /*0890*/ 	.word	0x00000058
        /*0894*/ 	.short	0x010a
        /*0896*/ 	.byte	0xff
	.zero		1


	//   ....[121]....
        /*0898*/ 	.word	0x00008c10
        /*089c*/ 	.word	0x00000000
        /*08a0*/ 	.word	0x00000040
        /*08a4*/ 	.short	0x010a
        /*08a6*/ 	.byte	0xff
	.zero		1


	//   ....[122]....
        /*08a8*/ 	.word	0x00008c70
        /*08ac*/ 	.word	0x00000000
        /*08b0*/ 	.word	0x00000048
        /*08b4*/ 	.short	0x010a
        /*08b6*/ 	.byte	0xff
	.zero		1


	//   ....[123]....
        /*08b8*/ 	.word	0x00008cd0
        /*08bc*/ 	.word	0x00000000
        /*08c0*/ 	.word	0x00000050
        /*08c4*/ 	.short	0x010a
        /*08c6*/ 	.byte	0xff
	.zero		1


	//   ....[124]....
        /*08c8*/ 	.word	0x00008d20
        /*08cc*/ 	.word	0x00000000
        /*08d0*/ 	.word	0x00000070
        /*08d4*/ 	.short	0x010a
        /*08d6*/ 	.byte	0xff
	.zero		1


	//   ....[125]....
        /*08d8*/ 	.word	0x00008d80
        /*08dc*/ 	.word	0x00000000
        /*08e0*/ 	.word	0x00000020
        /*08e4*/ 	.short	0x010a
        /*08e6*/ 	.byte	0xff
	.zero		1


	//   ....[126]....
        /*08e8*/ 	.word	0x00008dd0
        /*08ec*/ 	.word	0x00000054
        /*08f0*/ 	.word	0x00000090
        /*08f4*/ 	.short	0x010a
        /*08f6*/ 	.byte	0xff
	.zero		1


	//   ....[127]....
        /*08f8*/ 	.word	0x00008e20
        /*08fc*/ 	.word	0x00000002
        /*0900*/ 	.word	0x00000020
        /*0904*/ 	.short	0x010a
        /*0906*/ 	.byte	0xff
	.zero		1


	//   ....[128]....
        /*0908*/ 	.word	0x00008e70
        /*090c*/ 	.word	0x00000000
        /*0910*/ 	.word	0x00000020
        /*0914*/ 	.short	0x010a
        /*0916*/ 	.byte	0xff
	.zero		1


	//   ....[129]....
        /*0918*/ 	.word	0x00008ec0
        /*091c*/ 	.word	0x00000002
        /*0920*/ 	.word	0x00000020
        /*0924*/ 	.short	0x010a
        /*0926*/ 	.byte	0xff
	.zero		1


	//----- nvinfo : EIATTR_NUM_MBARRIERS
	.align		4
.L_47:
        /*0928*/ 	.byte	0x03, 0x38
        /*092a*/ 	.short	0x001e


	//----- nvinfo : EIATTR_EXIT_INSTR_OFFSETS
	.align		4
        /*092c*/ 	.byte	0x04, 0x1c
        /*092e*/ 	.short	(.L_49 - .L_48)


	//   ....[0]....
.L_48:
        /*0930*/ 	.word	0x00002500


	//   ....[1]....
        /*0934*/ 	.word	0x000029f0


	//   ....[2]....
        /*0938*/ 	.word	0x00002a50


	//   ....[3]....
        /*093c*/ 	.word	0x00003b70


	//   ....[4]....
        /*0940*/ 	.word	0x00004b90


	//   ....[5]....
        /*0944*/ 	.word	0x00004bd0


	//   ....[6]....
        /*0948*/ 	.word	0x000082f0


	//   ....[7]....
        /*094c*/ 	.word	0x00008370


	//   ....[8]....
        /*0950*/ 	.word	0x000083a0


	//   ....[9]....
        /*0954*/ 	.word	0x00008410


	//----- nvinfo : EIATTR_MAX_THREADS
	.align		4
.L_49:
        /*0958*/ 	.byte	0x04, 0x05
        /*095a*/ 	.short	(.L_51 - .L_50)
.L_50:
        /*095c*/ 	.word	0x00000100
        /*0960*/ 	.word	0x00000001
        /*0964*/ 	.word	0x00000001


	//----- nvinfo : EIATTR_CRS_STACK_SIZE
	.align		4
.L_51:
        /*0968*/ 	.byte	0x04, 0x1e
        /*096a*/ 	.short	(.L_53 - .L_52)
.L_52:
        /*096c*/ 	.word	0x00000000


	//----- nvinfo : EIATTR_CBANK_PARAM_SIZE
	.align		4
.L_53:
        /*0970*/ 	.byte	0x03, 0x19
        /*0972*/ 	.short	0x0800


	//----- nvinfo : EIATTR_PARAM_CBANK
	.align		4
        /*0974*/ 	.byte	0x04, 0x0a
        /*0976*/ 	.short	(.L_55 - .L_54)
	.align		4
.L_54:
        /*0978*/ 	.word	index@(.nv.constant0._ZN7cutlass13device_kernelINS_4gemm6kernel13GemmUniversalIN4cute5tupleIJiiiiEEENS1_10collective13CollectiveMmaINS1_35MainloopSm100TmaUmmaWarpSpecializedILi2ELi2ELi4ENS5_IJNS4_1CILi1EEESB_SB_EEEEENS5_IJNSA_ILi64EEENSA_ILi128EEESE_EEENS_10tfloat32_tENS5_IJlSB_lEEESH_SI_NS4_8TiledMMAINS4_8MMA_AtomIJNS4_17SM100_MMA_TF32_SSISH_SH_fLi64ELi128ELNS4_4UMMA5MajorE0ELSN_0ELNSM_7ScaleInE0ELSO_0EEEEEENS4_6LayoutISC_NS5_IJNSA_ILi0EEESS_SS_EEEEENS5_IJNS4_10UnderscoreESV_SV_EEEEENS4_13SM90_TMA_LOADENS4_14ComposedLayoutINS4_7SwizzleILi3ELi4ELi3EEENS4_18smem_ptr_flag_bitsILi32EEENSR_INS5_IJNSA_ILi8EEENSA_ILi32EEEEEENS5_IJS15_SB_EEEEEEEvNS4_8identityESY_S19_vS1A_EENS_8epilogue10collective18CollectiveEpilogueINS1C_23Sm100TmaWarpSpecializedILi4ELi2ELi16ELb1ELb0EEEJSG_NS5_IJNSR_ISE_SB_EENSR_IS15_SB_EEEEESH_SI_SH_SI_NS1C_6fusion15FusionCallbacksIS1G_NS1K_17LinearCombinationISH_fSH_fLNS_15FloatRoundStyleE2EEESG_S1J_JEEENS4_5SM1004TMEM4LOAD26SM100_TMEM_LOAD_16dp128b8xESY_S19_NS4_17SM75_U32x4_LDSM_NENS4_14SM90_TMA_STOREES19_NS4_17SM90_U32x4_STSM_NENS4_39AutoVectorizingCopyWithAssumedAlignmentILi128EEEEEEvvEEEEvNT_6ParamsE)
        /*097c*/ 	.short	0x0380
        /*097e*/ 	.short	0x0800


	//----- nvinfo : EIATTR_SW_WAR
	.align		4
.L_55:
        /*0980*/ 	.byte	0x04, 0x36
        /*0982*/ 	.short	(.L_57 - .L_56)
.L_56:
        /*0984*/ 	.word	0x00000008
.L_57:


//--------------------- .nv.callgraph             --------------------------
	.section	.nv.callgraph,"",@"SHT_CUDA_CALLGRAPH"
	.align	4
	.sectionentsize	8
	.align		4
        /*0000*/ 	.word	0x00000000
	.align		4
        /*0004*/ 	.word	0xffffffff
	.align		4
        /*0008*/ 	.word	index@(_ZN7cutlass13device_kernelINS_4gemm6kernel13GemmUniversalIN4cute5tupleIJiiiiEEENS1_10collective13CollectiveMmaINS1_35MainloopSm100TmaUmmaWarpSpecializedILi2ELi2ELi4ENS5_IJNS4_1CILi1EEESB_SB_EEEEENS5_IJNSA_ILi64EEENSA_ILi128EEESE_EEENS_10tfloat32_tENS5_IJlSB_lEEESH_SI_NS4_8TiledMMAINS4_8MMA_AtomIJNS4_17SM100_MMA_TF32_SSISH_SH_fLi64ELi128ELNS4_4UMMA5MajorE0ELSN_0ELNSM_7ScaleInE0ELSO_0EEEEEENS4_6LayoutISC_NS5_IJNSA_ILi0EEESS_SS_EEEEENS5_IJNS4_10UnderscoreESV_SV_EEEEENS4_13SM90_TMA_LOADENS4_14ComposedLayoutINS4_7SwizzleILi3ELi4ELi3EEENS4_18smem_ptr_flag_bitsILi32EEENSR_INS5_IJNSA_ILi8EEENSA_ILi32EEEEEENS5_IJS15_SB_EEEEEEEvNS4_8identityESY_S19_vS1A_EENS_8epilogue10collective18CollectiveEpilogueINS1C_23Sm100TmaWarpSpecializedILi4ELi2ELi16ELb1ELb0EEEJSG_NS5_IJNSR_ISE_SB_EENSR_IS15_SB_EEEEESH_SI_SH_SI_NS1C_6fusion15FusionCallbacksIS1G_NS1K_17LinearCombinationISH_fSH_fLNS_15FloatRoundStyleE2EEESG_S1J_JEEENS4_5SM1004TMEM4LOAD26SM100_TMEM_LOAD_16dp128b8xESY_S19_NS4_17SM75_U32x4_LDSM_NENS4_14SM90_TMA_STOREES19_NS4_17SM90_U32x4_STSM_NENS4_39AutoVectorizingCopyWithAssumedAlignmentILi128EEEEEEvvEEEEvNT_6ParamsE)
	.align		4
        /*000c*/ 	.word	index@(__assertfail)
	.align		4
        /*0010*/ 	.word	0x00000000
	.align		4
        /*0014*/ 	.word	0xfffffffe
	.align		4
        /*0018*/ 	.word	0x00000000
	.align		4
        /*001c*/ 	.word	0xfffffffd
	.align		4
        /*0020*/ 	.word	0x00000000
	.align		4
        /*0024*/ 	.word	0xfffffffc


//--------------------- .nv.constant4             --------------------------
	.section	.nv.constant4,"a",@progbits
	.align	8
	.align		8
.nv.constant4:
        /*0000*/ 	.dword	__assertfail
	.align		8
        /*0008*/ 	.dword	__unnamed_1
	.align		8
        /*0010*/ 	.dword	__unnamed_2
	.align		8
        /*0018*/ 	.dword	_ZN40_INTERNAL_736d281a_4_k_cu_f1ae2c6f_269714cuda3std3__45__cpo5beginE
	.align		8
        /*0020*/ 	.dword	_ZN40_INTERNAL_736d281a_4_k_cu_f1ae2c6f_269714cuda3std3__45__cpo3endE
	.align		8
        /*0028*/ 	.dword	_ZN40_INTERNAL_736d281a_4_k_cu_f1ae2c6f_269714cuda3std3__45__cpo6cbeginE
	.align		8
        /*0030*/ 	.dword	_ZN40_INTERNAL_736d281a_4_k_cu_f1ae2c6f_269714cuda3std3__45__cpo4cendE
	.align		8
        /*0038*/ 	.dword	_ZN40_INTERNAL_736d281a_4_k_cu_f1ae2c6f_269714cuda3std3__442_GLOBAL__N__736d281a_4_k_cu_f1ae2c6f_269716ignoreE
	.align		8
        /*0040*/ 	.dword	_ZN40_INTERNAL_736d281a_4_k_cu_f1ae2c6f_269714cuda3std3__419piecewise_constructE
	.align		8
        /*0048*/ 	.dword	_ZN40_INTERNAL_736d281a_4_k_cu_f1ae2c6f_269714cuda3std3__48in_placeE
	.align		8
        /*0050*/ 	.dword	_ZN40_INTERNAL_736d281a_4_k_cu_f1ae2c6f_269714cuda3std6ranges3__45__cpo4swapE
	.align		8
        /*0058*/ 	.dword	_ZN40_INTERNAL_736d281a_4_k_cu_f1ae2c6f_269714cuda3std6ranges3__45__cpo9iter_moveE
	.align		8
        /*0060*/ 	.dword	_ZN40_INTERNAL_736d281a_4_k_cu_f1ae2c6f_269714cute7productE
	.align		8
        /*0068*/ 	.dword	_ZN40_INTERNAL_736d281a_4_k_cu_f1ae2c6f_269714cute1_E
	.align		8
        /*0070*/ 	.dword	$str$25
	.align		8
        /*0078*/ 	.dword	$str$26
	.align		8
        /*0080*/ 	.dword	$str$27
	.align		8
        /*0088*/ 	.dword	$str$28


//--------------------- .text._ZN7cutlass13device_kernelINS_4gemm6kernel13GemmUniversalIN4cute5tupleIJiiiiEEENS1_10collective13CollectiveMmaINS1_35MainloopSm100TmaUmmaWarpSpecializedILi2ELi2ELi4ENS5_IJNS4_1CILi1EEESB_SB_EEEEENS5_IJNSA_ILi64EEENSA_ILi128EEESE_EEENS_10tfloat32_tENS5_IJlSB_lEEESH_SI_NS4_8TiledMMAINS4_8MMA_AtomIJNS4_17SM100_MMA_TF32_SSISH_SH_fLi64ELi128ELNS4_4UMMA5MajorE0ELSN_0ELNSM_7ScaleInE0ELSO_0EEEEEENS4_6LayoutISC_NS5_IJNSA_ILi0EEESS_SS_EEEEENS5_IJNS4_10UnderscoreESV_SV_EEEEENS4_13SM90_TMA_LOADENS4_14ComposedLayoutINS4_7SwizzleILi3ELi4ELi3EEENS4_18smem_ptr_flag_bitsILi32EEENSR_INS5_IJNSA_ILi8EEENSA_ILi32EEEEEENS5_IJS15_SB_EEEEEEEvNS4_8identityESY_S19_vS1A_EENS_8epilogue10collective18CollectiveEpilogueINS1C_23Sm100TmaWarpSpecializedILi4ELi2ELi16ELb1ELb0EEEJSG_NS5_IJNSR_ISE_SB_EENSR_IS15_SB_EEEEESH_SI_SH_SI_NS1C_6fusion15FusionCallbacksIS1G_NS1K_17LinearCombinationISH_fSH_fLNS_15FloatRoundStyleE2EEESG_S1J_JEEENS4_5SM1004TMEM4LOAD26SM100_TMEM_LOAD_16dp128b8xESY_S19_NS4_17SM75_U32x4_LDSM_NENS4_14SM90_TMA_STOREES19_NS4_17SM90_U32x4_STSM_NENS4_39AutoVectorizingCopyWithAssumedAlignmentILi128EEEEEEvvEEEEvNT_6ParamsE --------------------------
	.section	.text._ZN7cutlass13device_kernelINS_4gemm6kernel13GemmUniversalIN4cute5tupleIJiiiiEEENS1_10collective13CollectiveMmaINS1_35MainloopSm100TmaUmmaWarpSpecializedILi2ELi2ELi4ENS5_IJNS4_1CILi1EEESB_SB_EEEEENS5_IJNSA_ILi64EEENSA_ILi128EEESE_EEENS_10tfloat32_tENS5_IJlSB_lEEESH_SI_NS4_8TiledMMAINS4_8MMA_AtomIJNS4_17SM100_MMA_TF32_SSISH_SH_fLi64ELi128ELNS4_4UMMA5MajorE0ELSN_0ELNSM_7ScaleInE0ELSO_0EEEEEENS4_6LayoutISC_NS5_IJNSA_ILi0EEESS_SS_EEEEENS5_IJNS4_10UnderscoreESV_SV_EEEEENS4_13SM90_TMA_LOADENS4_14ComposedLayoutINS4_7SwizzleILi3ELi4ELi3EEENS4_18smem_ptr_flag_bitsILi32EEENSR_INS5_IJNSA_ILi8EEENSA_ILi32EEEEEENS5_IJS15_SB_EEEEEEEvNS4_8identityESY_S19_vS1A_EENS_8epilogue10collective18CollectiveEpilogueINS1C_23Sm100TmaWarpSpecializedILi4ELi2ELi16ELb1ELb0EEEJSG_NS5_IJNSR_ISE_SB_EENSR_IS15_SB_EEEEESH_SI_SH_SI_NS1C_6fusion15FusionCallbacksIS1G_NS1K_17LinearCombinationISH_fSH_fLNS_15FloatRoundStyleE2EEESG_S1J_JEEENS4_5SM1004TMEM4LOAD26SM100_TMEM_LOAD_16dp128b8xESY_S19_NS4_17SM75_U32x4_LDSM_NENS4_14SM90_TMA_STOREES19_NS4_17SM90_U32x4_STSM_NENS4_39AutoVectorizingCopyWithAssumedAlignmentILi128EEEEEEvvEEEEvNT_6ParamsE,"ax",@progbits
	.align	128
.text._ZN7cutlass13device_kernelINS_4gemm6kernel13GemmUniversalIN4cute5tupleIJiiiiEEENS1_10collective13CollectiveMmaINS1_35MainloopSm100TmaUmmaWarpSpecializedILi2ELi2ELi4ENS5_IJNS4_1CILi1EEESB_SB_EEEEENS5_IJNSA_ILi64EEENSA_ILi128EEESE_EEENS_10tfloat32_tENS5_IJlSB_lEEESH_SI_NS4_8TiledMMAINS4_8MMA_AtomIJNS4_17SM100_MMA_TF32_SSISH_SH_fLi64ELi128ELNS4_4UMMA5MajorE0ELSN_0ELNSM_7ScaleInE0ELSO_0EEEEEENS4_6LayoutISC_NS5_IJNSA_ILi0EEESS_SS_EEEEENS5_IJNS4_10UnderscoreESV_SV_EEEEENS4_13SM90_TMA_LOADENS4_14ComposedLayoutINS4_7SwizzleILi3ELi4ELi3EEENS4_18smem_ptr_flag_bitsILi32EEENSR_INS5_IJNSA_ILi8EEENSA_ILi32EEEEEENS5_IJS15_SB_EEEEEEEvNS4_8identityESY_S19_vS1A_EENS_8epilogue10collective18CollectiveEpilogueINS1C_23Sm100TmaWarpSpecializedILi4ELi2ELi16ELb1ELb0EEEJSG_NS5_IJNSR_ISE_SB_EENSR_IS15_SB_EEEEESH_SI_SH_SI_NS1C_6fusion15FusionCallbacksIS1G_NS1K_17LinearCombinationISH_fSH_fLNS_15FloatRoundStyleE2EEESG_S1J_JEEENS4_5SM1004TMEM4LOAD26SM100_TMEM_LOAD_16dp128b8xESY_S19_NS4_17SM75_U32x4_LDSM_NENS4_14SM90_TMA_STOREES19_NS4_17SM90_U32x4_STSM_NENS4_39AutoVectorizingCopyWithAssumedAlignmentILi128EEEEEEvvEEEEvNT_6ParamsE:
        .type           _ZN7cutlass13device_kernelINS_4gemm6kernel13GemmUniversalIN4cute5tupleIJiiiiEEENS1_10collective13CollectiveMmaINS1_35MainloopSm100TmaUmmaWarpSpecializedILi2ELi2ELi4ENS5_IJNS4_1CILi1EEESB_SB_EEEEENS5_IJNSA_ILi64EEENSA_ILi128EEESE_EEENS_10tfloat32_tENS5_IJlSB_lEEESH_SI_NS4_8TiledMMAINS4_8MMA_AtomIJNS4_17SM100_MMA_TF32_SSISH_SH_fLi64ELi128ELNS4_4UMMA5MajorE0ELSN_0ELNSM_7ScaleInE0ELSO_0EEEEEENS4_6LayoutISC_NS5_IJNSA_ILi0EEESS_SS_EEEEENS5_IJNS4_10UnderscoreESV_SV_EEEEENS4_13SM90_TMA_LOADENS4_14ComposedLayoutINS4_7SwizzleILi3ELi4ELi3EEENS4_18smem_ptr_flag_bitsILi32EEENSR_INS5_IJNSA_ILi8EEENSA_ILi32EEEEEENS5_IJS15_SB_EEEEEEEvNS4_8identityESY_S19_vS1A_EENS_8epilogue10collective18CollectiveEpilogueINS1C_23Sm100TmaWarpSpecializedILi4ELi2ELi16ELb1ELb0EEEJSG_NS5_IJNSR_ISE_SB_EENSR_IS15_SB_EEEEESH_SI_SH_SI_NS1C_6fusion15FusionCallbacksIS1G_NS1K_17LinearCombinationISH_fSH_fLNS_15FloatRoundStyleE2EEESG_S1J_JEEENS4_5SM1004TMEM4LOAD26SM100_TMEM_LOAD_16dp128b8xESY_S19_NS4_17SM75_U32x4_LDSM_NENS4_14SM90_TMA_STOREES19_NS4_17SM90_U32x4_STSM_NENS4_39AutoVectorizingCopyWithAssumedAlignmentILi128EEEEEEvvEEEEvNT_6ParamsE,@function
        .size           _ZN7cutlass13device_kernelINS_4gemm6kernel13GemmUniversalIN4cute5tupleIJiiiiEEENS1_10collective13CollectiveMmaINS1_35MainloopSm100TmaUmmaWarpSpecializedILi2ELi2ELi4ENS5_IJNS4_1CILi1EEESB_SB_EEEEENS5_IJNSA_ILi64EEENSA_ILi128EEESE_EEENS_10tfloat32_tENS5_IJlSB_lEEESH_SI_NS4_8TiledMMAINS4_8MMA_AtomIJNS4_17SM100_MMA_TF32_SSISH_SH_fLi64ELi128ELNS4_4UMMA5MajorE0ELSN_0ELNSM_7ScaleInE0ELSO_0EEEEEENS4_6LayoutISC_NS5_IJNSA_ILi0EEESS_SS_EEEEENS5_IJNS4_10UnderscoreESV_SV_EEEEENS4_13SM90_TMA_LOADENS4_14ComposedLayoutINS4_7SwizzleILi3ELi4ELi3EEENS4_18smem_ptr_flag_bitsILi32EEENSR_INS5_IJNSA_ILi8EEENSA_ILi32EEEEEENS5_IJS15_SB_EEEEEEEvNS4_8identityESY_S19_vS1A_EENS_8epilogue10collective18CollectiveEpilogueINS1C_23Sm100TmaWarpSpecializedILi4ELi2ELi16ELb1ELb0EEEJSG_NS5_IJNSR_ISE_SB_EENSR_IS15_SB_EEEEESH_SI_SH_SI_NS1C_6fusion15FusionCallbacksIS1G_NS1K_17LinearCombinationISH_fSH_fLNS_15FloatRoundStyleE2EEESG_S1J_JEEENS4_5SM1004TMEM4LOAD26SM100_TMEM_LOAD_16dp128b8xESY_S19_NS4_17SM75_U32x4_LDSM_NENS4_14SM90_TMA_STOREES19_NS4_17SM90_U32x4_STSM_NENS4_39AutoVectorizingCopyWithAssumedAlignmentILi128EEEEEEvvEEEEvNT_6ParamsE,(.L_x_170 - _ZN7cutlass13device_kernelINS_4gemm6kernel13GemmUniversalIN4cute5tupleIJiiiiEEENS1_10collective13CollectiveMmaINS1_35MainloopSm100TmaUmmaWarpSpecializedILi2ELi2ELi4ENS5_IJNS4_1CILi1EEESB_SB_EEEEENS5_IJNSA_ILi64EEENSA_ILi128EEESE_EEENS_10tfloat32_tENS5_IJlSB_lEEESH_SI_NS4_8TiledMMAINS4_8MMA_AtomIJNS4_17SM100_MMA_TF32_SSISH_SH_fLi64ELi128ELNS4_4UMMA5MajorE0ELSN_0ELNSM_7ScaleInE0ELSO_0EEEEEENS4_6LayoutISC_NS5_IJNSA_ILi0EEESS_SS_EEEEENS5_IJNS4_10UnderscoreESV_SV_EEEEENS4_13SM90_TMA_LOADENS4_14ComposedLayoutINS4_7SwizzleILi3ELi4ELi3EEENS4_18smem_ptr_flag_bitsILi32EEENSR_INS5_IJNSA_ILi8EEENSA_ILi32EEEEEENS5_IJS15_SB_EEEEEEEvNS4_8identityESY_S19_vS1A_EENS_8epilogue10collective18CollectiveEpilogueINS1C_23Sm100TmaWarpSpecializedILi4ELi2ELi16ELb1ELb0EEEJSG_NS5_IJNSR_ISE_SB_EENSR_IS15_SB_EEEEESH_SI_SH_SI_NS1C_6fusion15FusionCallbacksIS1G_NS1K_17LinearCombinationISH_fSH_fLNS_15FloatRoundStyleE2EEESG_S1J_JEEENS4_5SM1004TMEM4LOAD26SM100_TMEM_LOAD_16dp128b8xESY_S19_NS4_17SM75_U32x4_LDSM_NENS4_14SM90_TMA_STOREES19_NS4_17SM90_U32x4_STSM_NENS4_39AutoVectorizingCopyWithAssumedAlignmentILi128EEEEEEvvEEEEvNT_6ParamsE)
        .other          _ZN7cutlass13device_kernelINS_4gemm6kernel13GemmUniversalIN4cute5tupleIJiiiiEEENS1_10collective13CollectiveMmaINS1_35MainloopSm100TmaUmmaWarpSpecializedILi2ELi2ELi4ENS5_IJNS4_1CILi1EEESB_SB_EEEEENS5_IJNSA_ILi64EEENSA_ILi128EEESE_EEENS_10tfloat32_tENS5_IJlSB_lEEESH_SI_NS4_8TiledMMAINS4_8MMA_AtomIJNS4_17SM100_MMA_TF32_SSISH_SH_fLi64ELi128ELNS4_4UMMA5MajorE0ELSN_0ELNSM_7ScaleInE0ELSO_0EEEEEENS4_6LayoutISC_NS5_IJNSA_ILi0EEESS_SS_EEEEENS5_IJNS4_10UnderscoreESV_SV_EEEEENS4_13SM90_TMA_LOADENS4_14ComposedLayoutINS4_7SwizzleILi3ELi4ELi3EEENS4_18smem_ptr_flag_bitsILi32EEENSR_INS5_IJNSA_ILi8EEENSA_ILi32EEEEEENS5_IJS15_SB_EEEEEEEvNS4_8identityESY_S19_vS1A_EENS_8epilogue10collective18CollectiveEpilogueINS1C_23Sm100TmaWarpSpecializedILi4ELi2ELi16ELb1ELb0EEEJSG_NS5_IJNSR_ISE_SB_EENSR_IS15_SB_EEEEESH_SI_SH_SI_NS1C_6fusion15FusionCallbacksIS1G_NS1K_17LinearCombinationISH_fSH_fLNS_15FloatRoundStyleE2EEESG_S1J_JEEENS4_5SM1004TMEM4LOAD26SM100_TMEM_LOAD_16dp128b8xESY_S19_NS4_17SM75_U32x4_LDSM_NENS4_14SM90_TMA_STOREES19_NS4_17SM90_U32x4_STSM_NENS4_39AutoVectorizingCopyWithAssumedAlignmentILi128EEEEEEvvEEEEvNT_6ParamsE,@"STO_CUDA_ENTRY STV_DEFAULT"
_ZN7cutlass13device_kernelINS_4gemm6kernel13GemmUniversalIN4cute5tupleIJiiiiEEENS1_10collective13CollectiveMmaINS1_35MainloopSm100TmaUmmaWarpSpecializedILi2ELi2ELi4ENS5_IJNS4_1CILi1EEESB_SB_EEEEENS5_IJNSA_ILi64EEENSA_ILi128EEESE_EEENS_10tfloat32_tENS5_IJlSB_lEEESH_SI_NS4_8TiledMMAINS4_8MMA_AtomIJNS4_17SM100_MMA_TF32_SSISH_SH_fLi64ELi128ELNS4_4UMMA5MajorE0ELSN_0ELNSM_7ScaleInE0ELSO_0EEEEEENS4_6LayoutISC_NS5_IJNSA_ILi0EEESS_SS_EEEEENS5_IJNS4_10UnderscoreESV_SV_EEEEENS4_13SM90_TMA_LOADENS4_14ComposedLayoutINS4_7SwizzleILi3ELi4ELi3EEENS4_18smem_ptr_flag_bitsILi32EEENSR_INS5_IJNSA_ILi8EEENSA_ILi32EEEEEENS5_IJS15_SB_EEEEEEEvNS4_8identityESY_S19_vS1A_EENS_8epilogue10collective18CollectiveEpilogueINS1C_23Sm100TmaWarpSpecializedILi4ELi2ELi16ELb1ELb0EEEJSG_NS5_IJNSR_ISE_SB_EENSR_IS15_SB_EEEEESH_SI_SH_SI_NS1C_6fusion15FusionCallbacksIS1G_NS1K_17LinearCombinationISH_fSH_fLNS_15FloatRoundStyleE2EEESG_S1J_JEEENS4_5SM1004TMEM4LOAD26SM100_TMEM_LOAD_16dp128b8xESY_S19_NS4_17SM75_U32x4_LDSM_NENS4_14SM90_TMA_STOREES19_NS4_17SM90_U32x4_STSM_NENS4_39AutoVectorizingCopyWithAssumedAlignmentILi128EEEEEEvvEEEEvNT_6ParamsE:
[----:B------:R-:W1:Y:S01]  /*0000*/  LDC R1, c[0x0][0x37c] ;  /* 0x0000df00ff017b82 */ /* 0x000e620000000800 */
[----:B------:R-:W2:Y:S01]  /*0010*/  S2R R77, SR_TID.X ;  /* 0x00000000004d7919 */ /* 0x000ea20000002100 */
[----:B------:R-:W3:Y:S01]  /*0020*/  LDCU.64 UR4, c[0x0][0x890] ;  /* 0x00011200ff0477ac */ /* 0x000ee20008000a00 */
[----:B------:R-:W-:Y:S02]  /*0030*/  PRMT R64, RZ, 0x7610, R64 ;  /* 0x00007610ff407816 */ /* 0x000fe40000000040 */
[----:B------:R-:W-:Y:S01]  /*0040*/  ELECT P5, URZ, PT ;  /* 0x0000000000ff782f */ /* 0x000fe200038a0000 */
[----:B------:R-:W4:Y:S01]  /*0050*/  LDCU.64 UR46, c[0x0][0x358] ;  /* 0x00006b00ff2e77ac */ /* 0x000f220008000a00 */
[----:B---3--:R-:W-:-:S04]  /*0060*/  UISETP.NE.U32.AND UP0, UPT, UR4, URZ, UPT ;  /* 0x000000ff0400728c */ /* 0x008fc8000bf05070 */
[----:B------:R-:W-:Y:S01]  /*0070*/  UISETP.NE.AND.EX UP0, UPT, UR5, URZ, UPT, UP0 ;  /* 0x000000ff0500728c */ /* 0x000fe2000bf05300 */
[----:B--2---:R-:W-:-:S05]  /*0080*/  SHF.R.U32.HI R69, RZ, 0x5, R77 ;  /* 0x00000005ff457819 */ /* 0x004fca000001164d */
[----:B------:R-:W2:Y:S02]  /*0090*/  SHFL.IDX PT, R0, R69, RZ, 0x1f ;  /* 0x00001fff45007589 */ /* 0x000ea400000e0000 */
[----:B--2---:R-:W-:Y:S01]  /*00a0*/  R2UR UR8, R0 ;  /* 0x00000000000872ca */ /* 0x004fe200000e0000 */
[----:B-1--4-:R-:W-:-:S14]  /*00b0*/  BRA.U UP0, `(.L_x_0) ;  /* 0x00000001002c7547 */ /* 0x012fdc000b800000 */
[----:B------:R-:W1:Y:S02]  /*00c0*/  LDCU.64 UR6, c[0x0][0x888] ;  /* 0x00011100ff0677ac */ /* 0x000e640008000a00 */
[----:B-1----:R-:W-:-:S04]  /*00d0*/  UISETP.NE.U32.AND UP0, UPT, UR6, URZ, UPT ;  /* 0x000000ff0600728c */ /* 0x002fc8000bf05070 */
[----:B------:R-:W-:-:S09]  /*00e0*/  UISETP.NE.AND.EX UP0, UPT, UR7, URZ, UPT, UP0 ;  /* 0x000000ff0700728c */ /* 0x000fd2000bf05300 */
[----:B------:R-:W-:Y:S05]  /*00f0*/  BRA.U !UP0, `(.L_x_1) ;  /* 0x0000000108107547 */ /* 0x000fea000b800000 */
[----:B------:R-:W1:Y:S02]  /*0100*/  LDC.64 R2, c[0x0][0x888] ;  /* 0x00022200ff027b82 */ /* 0x000e640000000a00 */
[----:B-1----:R1:W5:Y:S01]  /*0110*/  LDG.E R35, desc[UR46][R2.64] ;  /* 0x0000002e02237981 */ /* 0x002362000c1e1900 */
[----:B------:R-:W-:Y:S01]  /*0120*/  HFMA2 R64, -RZ, RZ, 0, 5.9604644775390625e-08 ;  /* 0x00000001ff407431 */ /* 0x000fe200000001ff */
[----:B------:R-:W-:Y:S05]  /*0130*/  BRA `(.L_x_0) ;  /* 0x00000000000c7947 */ /* 0x000fea0003800000 */
.L_x_1:
[----:B------:R-:W1:Y:S01]  /*0140*/  LDCU UR6, c[0x0][0x880] ;  /* 0x00011000ff0677ac */ /* 0x000e620008000800 */
[----:B------:R-:W-:Y:S01]  /*0150*/  HFMA2 R64, -RZ, RZ, 0, 5.9604644775390625e-08 ;  /* 0x00000001ff407431 */ /* 0x000fe200000001ff */
[----:B-1----:R-:W-:-:S07]  /*0160*/  MOV R35, UR6 ;  /* 0x0000000600237c02 */ /* 0x002fce0008000f00 */
.L_x_0:
[----:B------:R-:W2:Y:S02]  /*0170*/  LDCU.64 UR6, c[0x0][0x8b0] ;  /* 0x00011600ff0677ac */ /* 0x000ea40008000a00 */
[----:B--2---:R-:W-:-:S04]  /*0180*/  UISETP.NE.U32.AND UP0, UPT, UR6, URZ, UPT ;  /* 0x000000ff0600728c */ /* 0x004fc8000bf05070 */
[----:B------:R-:W-:-:S09]  /*0190*/  UISETP.NE.AND.EX UP0, UPT, UR7, URZ, UPT, UP0 ;  /* 0x000000ff0700728c */ /* 0x000fd2000bf05300 */
[----:B------:R-:W-:Y:S05]  /*01a0*/  BRA.U UP0, `(.L_x_2) ;  /* 0x0000000100247547 */ /* 0x000fea000b800000 */
[----:B------:R-:W2:Y:S02]  /*01b0*/  LDCU.64 UR6, c[0x0][0x8a8] ;  /* 0x00011500ff0677ac */ /* 0x000ea40008000a00 */
[----:B--2---:R-:W-:-:S04]  /*01c0*/  UISETP.NE.U32.AND UP0, UPT, UR6, URZ, UPT ;  /* 0x000000ff0600728c */ /* 0x004fc8000bf05070 */
[----:B------:R-:W-:-:S09]  /*01d0*/  UISETP.NE.AND.EX UP0, UPT, UR7, URZ, UPT, UP0 ;  /* 0x000000ff0700728c */ /* 0x000fd2000bf05300 */
[----:B------:R-:W-:Y:S05]  /*01e0*/  BRA.U !UP0, `(.L_x_3) ;  /* 0x00000001080c7547 */ /* 0x000fea000b800000 */
[----:B-1----:R-:W1:Y:S02]  /*01f0*/  LDC.64 R2, c[0x0][0x8a8] ;  /* 0x00022a00ff027b82 */ /* 0x002e640000000a00 */
[----:B-1----:R2:W5:Y:S01]  /*0200*/  LDG.E R33, desc[UR46][R2.64] ;  /* 0x0000002e02217981 */ /* 0x002562000c1e1900 */
[----:B------:R-:W-:Y:S05]  /*0210*/  BRA `(.L_x_2) ;  /* 0x0000000000087947 */ /* 0x000fea0003800000 */
.L_x_3:
[----:B------:R-:W2:Y:S02]  /*0220*/  LDCU UR6, c[0x0][0x8a0] ;  /* 0x00011400ff0677ac */ /* 0x000ea40008000800 */
[----:B--2---:R-:W-:Y:S02]  /*0230*/  MOV R33, UR6 ;  /* 0x0000000600217c02 */ /* 0x004fe40008000f00 */
.L_x_2:
[----:B------:R-:W-:Y:S01]  /*0240*/  IMAD.U32 R0, RZ, RZ, UR8 ;  /* 0x00000008ff007e24 */ /* 0x000fe2000f8e00ff */
[----:B------:R-:W-:Y:S04]  /*0250*/  BSSY.RECONVERGENT B0, `(.L_x_4) ;  /* 0x000000c000007945 */ /* 0x000fe80003800200 */
[C---:B------:R-:W-:Y:S02]  /*0260*/  ISETP.NE.OR P1, PT, R0.reuse, 0x1, !P5 ;  /* 0x000000010000780c */ /* 0x040fe40006f25670 */
[----:B------:R-:W-:-:S11]  /*0270*/  ISETP.NE.OR P0, PT, R0, 0x3, !P5 ;  /* 0x000000030000780c */ /* 0x000fd60006f05670 */
[----:B------:R-:W-:Y:S05]  /*0280*/  @P1 BRA `(.L_x_5) ;  /* 0x0000000000201947 */ /* 0x000fea0003800000 */
[----:B------:R-:W3:Y:S02]  /*0290*/  LDCU.64 UR6, c[0x0][0x348] ;  /* 0x00006900ff0677ac */ /* 0x000ee40008000a00 */
[----:B---3--:R-:W-:Y:S02]  /*02a0*/  UIADD3 UR10, UP1, UPT, UR6, 0x80, URZ ;  /* 0x00000080060a7890 */ /* 0x008fe4000ff3e0ff */
[----:B------:R-:W-:Y:S02]  /*02b0*/  UIADD3 UR6, UP0, UPT, UR6, 0x180, URZ ;  /* 0x0000018006067890 */ /* 0x000fe4000ff1e0ff */
[----:B------:R-:W-:Y:S02]  /*02c0*/  UIADD3.X UR11, UPT, UPT, URZ, UR7, URZ, UP1, !UPT ;  /* 0x00000007ff0b7290 */ /* 0x000fe40008ffe4ff */
[----:B------:R-:W-:-:S07]  /*02d0*/  UIADD3.X UR7, UPT, UPT, URZ, UR7, URZ, UP0, !UPT ;  /* 0x00000007ff077290 */ /* 0x000fce00087fe4ff */
[----:B------:R3:W-:Y:S02]  /*02e0*/  UTMACCTL.PF [UR10] ;  /* 0x000000000a0079b9 */ /* 0x0007e40008040000 */
[----:B------:R3:W-:Y:S02]  /*02f0*/  UTMACCTL.PF [UR6] ;  /* 0x00000000060079b9 */ /* 0x0007e40008040000 */
[----:B---3--:R-:W-:Y:S01]  /*0300*/  NOP ;  /* 0x0000000000007918 */ /* 0x008fe20000000000 */
.L_x_5:
[----:B------:R-:W-:Y:S05]  /*0310*/  BSYNC.RECONVERGENT B0 ;  /* 0x0000000000007941 */ /* 0x000fea0003800200 */
.L_x_4:
[----:B------:R-:W-:Y:S04]  /*0320*/  BSSY.RECONVERGENT B0, `(.L_x_6) ;  /* 0x000000a000007945 */ /* 0x000fe80003800200 */
        /* <DEDUP_REMOVED lines=9> */
.L_x_7:
[----:B------:R-:W-:Y:S05]  /*03c0*/  BSYNC.RECONVERGENT B0 ;  /* 0x0000000000007941 */ /* 0x000fea0003800200 */
.L_x_6:
[----:B------:R-:W3:Y:S01]  /*03d0*/  LDCU.64 UR6, c[0x0][0x888] ;  /* 0x00011100ff0677ac */ /* 0x000ee20008000a00 */
[----:B------:R-:W-:Y:S02]  /*03e0*/  UISETP.EQ.U32.AND UP1, UPT, UR4, URZ, UPT ;  /* 0x000000ff0400728c */ /* 0x000fe4000bf22070 */
[----:B------:R-:W-:Y:S02]  /*03f0*/  UPLOP3.LUT UP2, UPT, UPT, UPT, UPT, 0x80, 0x8 ;  /* 0x000000000008789c */ /* 0x000fe40003f4f070 */
[----:B---3--:R-:W-:-:S04]  /*0400*/  UISETP.NE.U32.AND UP0, UPT, UR6, URZ, UPT ;  /* 0x000000ff0600728c */ /* 0x008fc8000bf05070 */
[----:B------:R-:W-:-:S04]  /*0410*/  UISETP.NE.AND.EX UP0, UPT, UR7, URZ, UPT, UP0 ;  /* 0x000000ff0700728c */ /* 0x000fc8000bf05300 */
[----:B------:R-:W-:-:S04]  /*0420*/  UISETP.EQ.OR.EX UP3, UPT, UR5, URZ, !UP0, UP1 ;  /* 0x000000ff0500728c */ /* 0x000fc8000c762710 */
[----:B------:R-:W-:-:S05]  /*0430*/  UP2UR UR50, UPR, URZ, 0x8 ;  /* 0x00000008ff327883 */ /* 0x000fca0008000000 */
[----:B------:R-:W-:Y:S07]  /*0440*/  BRA.U !UP3, `(.L_x_8) ;  /* 0x000000010b207547 */ /* 0x000fee000b800000 */
[----:B------:R-:W-:Y:S01]  /*0450*/  UISETP.NE.U32.AND UP2, UPT, UR4, URZ, UPT ;  /* 0x000000ff0400728c */ /* 0x000fe2000bf45070 */
[----:B-----5:R-:W-:Y:S01]  /*0460*/  FSETP.NEU.AND P0, PT, R35, RZ, PT ;  /* 0x000000ff2300720b */ /* 0x020fe20003f0d000 */
[----:B------:R-:W-:Y:S02]  /*0470*/  USEL UR4, URZ, 0xffffffff, UP0 ;  /* 0xffffffffff047887 */ /* 0x000fe40008000000 */
[----:B------:R-:W-:-:S10]  /*0480*/  UISETP.NE.AND.EX UP2, UPT, UR5, URZ, UPT, UP2 ;  /* 0x000000ff0500728c */ /* 0x000fd4000bf45320 */
[----:B------:R-:W-:Y:S01]  /*0490*/  VOTEU.ANY UP1, P0 ;  /* 0x0000000000ff7886 */ /* 0x000fe20000020100 */
[----:B------:R-:W-:-:S04]  /*04a0*/  @!UP2 USEL UR4, URZ, 0xffffffff, UP1 ;  /* 0xffffffffff04a887 */ /* 0x000fc80008800000 */
[----:B------:R-:W-:-:S04]  /*04b0*/  ULOP3.LUT UR4, UR4, 0x1, URZ, 0xc0, !UPT ;  /* 0x0000000104047892 */ /* 0x000fc8000f8ec0ff */
[----:B------:R-:W-:-:S11]  /*04c0*/  UISETP.NE.U32.AND UP2, UPT, UR4, 0x1, UPT ;  /* 0x000000010400788c */ /* 0x000fd6000bf45070 */
.L_x_8:
[----:B-12---:R-:W1:Y:S01]  /*04d0*/  SHFL.IDX PT, R2, R69, RZ, 0x1f ;  /* 0x00001fff45027589 */ /* 0x006e6200000e0000 */
[----:B------:R-:W-:-:S04]  /*04e0*/  UISETP.NE.AND UP1, UPT, UR8, 0x2, UPT ;  /* 0x000000020800788c */ /* 0x000fc8000bf25270 */
[----:B------:R-:W-:Y:S01]  /*04f0*/  USEL UR6, URZ, 0x1, UP1 ;  /* 0x00000001ff067887 */ /* 0x000fe20008800000 */
[----:B-1----:R-:W-:-:S13]  /*0500*/  ISETP.NE.AND P0, PT, R2, RZ, PT ;  /* 0x000000ff0200720c */ /* 0x002fda0003f05270 */
[----:B------:R-:W-:Y:S05]  /*0510*/  @P0 BRA `(.L_x_9) ;  /* 0x0000000000380947 */ /* 0x000fea0003800000 */
[----:B------:R-:W1:Y:S01]  /*0520*/  S2UR UR5, SR_CgaCtaId ;  /* 0x00000000000579c3 */ /* 0x000e620000008800 */
[----:B------:R-:W-:Y:S01]  /*0530*/  UMOV UR7, 0x400 ;  /* 0x0000040000077882 */ /* 0x000fe20000000000 */
[----:B------:R-:W-:Y:S01]  /*0540*/  UMOV UR4, 0x1 ;  /* 0x0000000100047882 */ /* 0x000fe20000000000 */
[----:B------:R-:W-:Y:S01]  /*0550*/  ELECT P0, URZ, PT ;  /* 0x0000000000ff782f */ /* 0x000fe20003800000 */
[----:B------:R-:W-:-:S04]  /*0560*/  UIADD3 UR10, UPT, UPT, -UR4, 0x100000, URZ ;  /* 0x00100000040a7890 */ /* 0x000fc8000fffe1ff */
[----:B------:R-:W-:Y:S02]  /*0570*/  USHF.L.U32 UR11, UR10, 0xb, URZ ;  /* 0x0000000b0a0b7899 */ /* 0x000fe400080006ff */
[----:B------:R-:W-:Y:S02]  /*0580*/  USHF.L.U32 UR10, UR10, 0x1, URZ ;  /* 0x000000010a0a7899 */ /* 0x000fe400080006ff */
[----:B-1----:R-:W-:Y:S01]  /*0590*/  ULEA UR5, UR5, UR7, 0x18 ;  /* 0x0000000705057291 */ /* 0x002fe2000f8ec0ff */
[----:B------:R-:W1:Y:S11]  /*05a0*/  FENCE.VIEW.ASYNC.S ;  /* 0x00000000000073c6 */ /* 0x000e760000000000 */
[----:B-1----:R1:W2:Y:S01]  /*05b0*/  SYNCS.EXCH.64 URZ, [UR5], UR10 ;  /* 0x0000000a05ff75b2 */ /* 0x0022a20008000100 */
[----:B------:R1:W3:Y:S01]  /*05c0*/  SYNCS.EXCH.64 URZ, [UR5+0x10], UR10 ;  /* 0x0000100a05ff75b2 */ /* 0x0002e20008000100 */
[----:B------:R1:W4:Y:S01]  /*05d0*/  SYNCS.EXCH.64 URZ, [UR5+0x8], UR10 ;  /* 0x0000080a05ff75b2 */ /* 0x0003220008000100 */
[----:B------:R1:W1:Y:S01]  /*05e0*/  SYNCS.EXCH.64 URZ, [UR5+0x18], UR10 ;  /* 0x0000180a05ff75b2 */ /* 0x0002620008000100 */
[----:B------:R-:W-:Y:S01]  /*05f0*/  NOP ;  /* 0x0000000000007918 */ /* 0x000fe20000000000 */
.L_x_9:
[----:B------:R-:W2:Y:S01]  /*0600*/  SHFL.IDX PT, R2, R69, RZ, 0x1f ;  /* 0x00001fff45027589 */ /* 0x000ea200000e0000 */
[----:B------:R-:W-:Y:S01]  /*0610*/  NOP ;  /* 0x0000000000007918 */ /* 0x000fe20000000000 */
[----:B--2---:R-:W-:-:S13]  /*0620*/  ISETP.NE.AND P0, PT, R2, 0x1, PT ;  /* 0x000000010200780c */ /* 0x004fda0003f05270 */
[----:B------:R-:W-:Y:S05]  /*0630*/  @P0 BRA `(.L_x_10) ;  /* 0x0000000000580947 */ /* 0x000fea0003800000 */
[----:B------:R-:W2:Y:S01]  /*0640*/  S2UR UR7, SR_CgaCtaId ;  /* 0x00000000000779c3 */ /* 0x000ea20000008800 */
[----:B------:R-:W-:Y:S01]  /*0650*/  UMOV UR9, 0x400 ;  /* 0x0000040000097882 */ /* 0x000fe20000000000 */
[----:B-1----:R-:W-:Y:S01]  /*0660*/  UMOV UR5, 0x20 ;  /* 0x0000002000057882 */ /* 0x002fe20000000000 */
[----:B------:R-:W-:Y:S01]  /*0670*/  UMOV UR4, 0x80 ;  /* 0x0000008000047882 */ /* 0x000fe20000000000 */
[----:B------:R-:W-:-:S04]  /*0680*/  UIADD3 UR10, UPT, UPT, -UR5, 0x100000, URZ ;  /* 0x00100000050a7890 */ /* 0x000fc8000fffe1ff */
[----:B------:R-:W-:Y:S02]  /*0690*/  USHF.L.U32 UR11, UR10, 0xb, URZ ;  /* 0x0000000b0a0b7899 */ /* 0x000fe400080006ff */
[----:B------:R-:W-:Y:S02]  /*06a0*/  USHF.L.U32 UR10, UR10, 0x1, URZ ;  /* 0x000000010a0a7899 */ /* 0x000fe400080006ff */
[----:B------:R-:W-:-:S04]  /*06b0*/  UIADD3 UR4, UPT, UPT, -UR4, 0x100000, URZ ;  /* 0x0010000004047890 */ /* 0x000fc8000fffe1ff */
[----:B------:R-:W-:Y:S02]  /*06c0*/  USHF.L.U32 UR5, UR4, 0xb, URZ ;  /* 0x0000000b04057899 */ /* 0x000fe400080006ff */
[----:B------:R-:W-:Y:S01]  /*06d0*/  USHF.L.U32 UR4, UR4, 0x1, URZ ;  /* 0x0000000104047899 */ /* 0x000fe200080006ff */
[----:B------:R-:W-:Y:S01]  /*06e0*/  ELECT P0, URZ, PT ;  /* 0x0000000000ff782f */ /* 0x000fe20003800000 */
[----:B--2---:R-:W-:Y:S01]  /*06f0*/  ULEA UR7, UR7, UR9, 0x18 ;  /* 0x0000000907077291 */ /* 0x004fe2000f8ec0ff */
[----:B------:R-:W1:Y:S11]  /*0700*/  FENCE.VIEW.ASYNC.S ;  /* 0x00000000000073c6 */ /* 0x000e760000000000 */
[----:B-1----:R2:W1:Y:S01]  /*0710*/  SYNCS.EXCH.64 URZ, [UR7+0x20], UR10 ;  /* 0x0000200a07ff75b2 */ /* 0x0024620008000100 */
[----:B------:R2:W1:Y:S01]  /*0720*/  SYNCS.EXCH.64 URZ, [UR7+0x40], UR4 ;  /* 0x0000400407ff75b2 */ /* 0x0004620008000100 */
[----:B------:R2:W1:Y:S01]  /*0730*/  SYNCS.EXCH.64 URZ, [UR7+0x28], UR10 ;  /* 0x0000280a07ff75b2 */ /* 0x0004620008000100 */
[----:B------:R2:W1:Y:S01]  /*0740*/  SYNCS.EXCH.64 URZ, [UR7+0x48], UR4 ;  /* 0x0000480407ff75b2 */ /* 0x0004620008000100 */
[----:B------:R2:W1:Y:S01]  /*0750*/  SYNCS.EXCH.64 URZ, [UR7+0x30], UR10 ;  /* 0x0000300a07ff75b2 */ /* 0x0004620008000100 */
[----:B------:R2:W1:Y:S01]  /*0760*/  SYNCS.EXCH.64 URZ, [UR7+0x50], UR4 ;  /* 0x0000500407ff75b2 */ /* 0x0004620008000100 */
[----:B------:R2:W1:Y:S01]  /*0770*/  SYNCS.EXCH.64 URZ, [UR7+0x38], UR10 ;  /* 0x0000380a07ff75b2 */ /* 0x0004620008000100 */
[----:B------:R2:W1:Y:S02]  /*0780*/  SYNCS.EXCH.64 URZ, [UR7+0x58], UR4 ;  /* 0x0000580407ff75b2 */ /* 0x0004640008000100 */
[----:B--2---:R-:W-:Y:S01]  /*0790*/  NOP ;  /* 0x0000000000007918 */ /* 0x004fe20000000000 */
.L_x_10:
[----:B------:R-:W2:Y:S01]  /*07a0*/  SHFL.IDX PT, R2, R69, RZ, 0x1f ;  /* 0x00001fff45027589 */ /* 0x000ea200000e0000 */
[----:B------:R-:W-:Y:S01]  /*07b0*/  NOP ;  /* 0x0000000000007918 */ /* 0x000fe20000000000 */
[----:B--2---:R-:W-:-:S13]  /*07c0*/  ISETP.NE.AND P0, PT, R2, 0x3, PT ;  /* 0x000000030200780c */ /* 0x004fda0003f05270 */
[----:B------:R-:W-:Y:S05]  /*07d0*/  @P0 BRA `(.L_x_11) ;  /* 0x0000000000300947 */ /* 0x000fea0003800000 */
[----:B-1----:R-:W1:Y:S01]  /*07e0*/  S2UR UR5, SR_CgaCtaId ;  /* 0x00000000000579c3 */ /* 0x002e620000008800 */
        /* <DEDUP_REMOVED lines=8> */
[----:B-1----:R2:W1:Y:S01]  /*0870*/  SYNCS.EXCH.64 URZ, [UR5+0x60], UR10 ;  /* 0x0000600a05ff75b2 */ /* 0x0024620008000100 */
[----:B------:R2:W1:Y:S02]  /*0880*/  SYNCS.EXCH.64 URZ, [UR5+0x68], UR10 ;  /* 0x0000680a05ff75b2 */ /* 0x0004640008000100 */
[----:B--2---:R-:W-:Y:S01]  /*0890*/  NOP ;  /* 0x0000000000007918 */ /* 0x004fe20000000000 */
.L_x_11:
[----:B------:R-:W2:Y:S01]  /*08a0*/  SHFL.IDX PT, R2, R69, RZ, 0x1f ;  /* 0x00001fff45027589 */ /* 0x000ea200000e0000 */
[----:B------:R-:W-:Y:S01]  /*08b0*/  NOP ;  /* 0x0000000000007918 */ /* 0x000fe20000000000 */
[----:B--2---:R-:W-:-:S13]  /*08c0*/  ISETP.NE.AND P0, PT, R2, 0x4, PT ;  /* 0x000000040200780c */ /* 0x004fda0003f05270 */
[----:B------:R-:W-:Y:S05]  /*08d0*/  @P0 BRA `(.L_x_12) ;  /* 0x00000000004c0947 */ /* 0x000fea0003800000 */
[----:B-1----:R-:W1:Y:S01]  /*08e0*/  S2UR UR5, SR_CgaCtaId ;  /* 0x00000000000579c3 */ /* 0x002e620000008800 */
[----:B------:R-:W-:Y:S01]  /*08f0*/  UMOV UR9, 0x100 ;  /* 0x0000010000097882 */ /* 0x000fe20000000000 */
[----:B------:R-:W-:Y:S01]  /*0900*/  UMOV UR7, 0x400 ;  /* 0x0000040000077882 */ /* 0x000fe20000000000 */
[----:B------:R-:W-:Y:S01]  /*0910*/  USEL UR9, UR9, 0xe0, UP2 ;  /* 0x000000e009097887 */ /* 0x000fe20009000000 */
[----:B------:R-:W-:Y:S01]  /*0920*/  UMOV UR4, 0x1 ;  /* 0x0000000100047882 */ /* 0x000fe20000000000 */
[----:B------:R-:W-:Y:S01]  /*0930*/  ELECT P0, URZ, PT ;  /* 0x0000000000ff782f */ /* 0x000fe20003800000 */
[----:B------:R-:W-:-:S04]  /*0940*/  UIADD3 UR10, UPT, UPT, -UR4, 0x100000, URZ ;  /* 0x00100000040a7890 */ /* 0x000fc8000fffe1ff */
[----:B------:R-:W-:Y:S02]  /*0950*/  USHF.L.U32 UR11, UR10, 0xb, URZ ;  /* 0x0000000b0a0b7899 */ /* 0x000fe400080006ff */
[----:B------:R-:W-:Y:S02]  /*0960*/  USHF.L.U32 UR10, UR10, 0x1, URZ ;  /* 0x000000010a0a7899 */ /* 0x000fe400080006ff */
[----:B------:R-:W-:-:S04]  /*0970*/  UIADD3 UR12, UPT, UPT, -UR9, 0x100000, URZ ;  /* 0x00100000090c7890 */ /* 0x000fc8000fffe1ff */
[----:B------:R-:W-:Y:S02]  /*0980*/  USHF.L.U32 UR13, UR12, 0xb, URZ ;  /* 0x0000000b0c0d7899 */ /* 0x000fe400080006ff */
[----:B------:R-:W-:Y:S02]  /*0990*/  USHF.L.U32 UR12, UR12, 0x1, URZ ;  /* 0x000000010c0c7899 */ /* 0x000fe400080006ff */
[----:B-1----:R-:W-:Y:S01]  /*09a0*/  ULEA UR5, UR5, UR7, 0x18 ;  /* 0x0000000705057291 */ /* 0x002fe2000f8ec0ff */
[----:B------:R-:W1:Y:S11]  /*09b0*/  FENCE.VIEW.ASYNC.S ;  /* 0x00000000000073c6 */ /* 0x000e760000000000 */
[----:B-1----:R2:W1:Y:S01]  /*09c0*/  SYNCS.EXCH.64 URZ, [UR5+0x70], UR10 ;  /* 0x0000700a05ff75b2 */ /* 0x0024620008000100 */
[----:B------:R2:W1:Y:S01]  /*09d0*/  SYNCS.EXCH.64 URZ, [UR5+0x80], UR12 ;  /* 0x0000800c05ff75b2 */ /* 0x0004620008000100 */
[----:B------:R2:W1:Y:S01]  /*09e0*/  SYNCS.EXCH.64 URZ, [UR5+0x78], UR10 ;  /* 0x0000780a05ff75b2 */ /* 0x0004620008000100 */
[----:B------:R2:W1:Y:S02]  /*09f0*/  SYNCS.EXCH.64 URZ, [UR5+0x88], UR12 ;  /* 0x0000880c05ff75b2 */ /* 0x0004640008000100 */
[----:B--2---:R-:W-:Y:S01]  /*0a00*/  NOP ;  /* 0x0000000000007918 */ /* 0x004fe20000000000 */
.L_x_12:
        /* <DEDUP_REMOVED lines=26> */
.L_x_13:
        /* <DEDUP_REMOVED lines=18> */
.L_x_14:
[----:B-1----:R-:W1:Y:S01]  /*0cd0*/  S2UR UR5, SR_CTAID.X ;  /* 0x00000000000579c3 */ /* 0x002e620000002500 */
[----:B------:R-:W-:-:S05]  /*0ce0*/  CS2R.32 R63, SR_CgaSize ;  /* 0x00000000003f7805 */ /* 0x000fca0000008a00 */
[----:B------:R-:W-:-:S05]  /*0cf0*/  IMAD R63, R63, -0xa0, RZ ;  /* 0xffffff603f3f7824 */ /* 0x000fca00078e02ff */
[----:B------:R-:W-:-:S14]  /*0d00*/  R2UR UR9, R63 ;  /* 0x000000003f0972ca */ /* 0x000fdc00000e0000 */
[----:B------:R-:W2:Y:S01]  /*0d10*/  LDCU UR9, c[0x0][UR9+0x2b0] ;  /* 0x00005600090977ac */ /* 0x000ea20008000800 */
[----:B------:R-:W-:Y:S01]  /*0d20*/  NOP ;  /* 0x0000000000007918 */ /* 0x000fe20000000000 */
[----:B------:R-:W-:-:S05]  /*0d30*/  CS2R.32 R63, SR_CgaSize ;  /* 0x00000000003f7805 */ /* 0x000fca0000008a00 */
[----:B------:R-:W-:-:S05]  /*0d40*/  IMAD R63, R63, -0xa0, RZ ;  /* 0xffffff603f3f7824 */ /* 0x000fca00078e02ff */
[----:B------:R-:W-:-:S14]  /*0d50*/  R2UR UR7, R63 ;  /* 0x000000003f0772ca */ /* 0x000fdc00000e0000 */
[----:B------:R-:W3:Y:S01]  /*0d60*/  LDCU UR7, c[0x0][UR7+0x2b4] ;  /* 0x00005680070777ac */ /* 0x000ee20008000800 */
[----:B------:R-:W4:Y:S08]  /*0d70*/  S2UR UR4, SR_CTAID.Y ;  /* 0x00000000000479c3 */ /* 0x000f300000002600 */
[----:B------:R-:W3:Y:S01]  /*0d80*/  LDC R10, c[0x0][0xb24] ;  /* 0x0002c900ff0a7b82 */ /* 0x000ee20000000800 */
[----:B-1----:R-:W-:-:S02]  /*0d90*/  I2FP.F32.U32 R63, UR5 ;  /* 0x00000005003f7c45 */ /* 0x002fc40008201000 */
[----:B------:R-:W-:-:S05]  /*0da0*/  CS2R.32 R3, SR_CgaSize ;  /* 0x0000000000037805 */ /* 0x000fca0000008a00 */
[----:B------:R-:W-:-:S06]  /*0db0*/  IMAD R3, R3, -0xa0, RZ ;  /* 0xffffff6003037824 */ /* 0x000fcc00078e02ff */
[----:B------:R-:W1:Y:S01]  /*0dc0*/  LDC R3, c[0x0][R3+0x2a0] ;  /* 0x0000a80003037b82 */ /* 0x000e620000000800 */
[----:B------:R-:W-:Y:S01]  /*0dd0*/  MOV R15, UR5 ;  /* 0x00000005000f7c02 */ /* 0x000fe20008000f00 */
[----:B--2---:R-:W-:Y:S01]  /*0de0*/  FMUL R63, R63, UR9 ;  /* 0x000000093f3f7c20 */ /* 0x004fe20008400000 */
[----:B----4-:R-:W-:Y:S02]  /*0df0*/  I2FP.F32.U32 R62, UR4 ;  /* 0x00000004003e7c45 */ /* 0x010fe40008201000 */
[----:B------:R-:W-:-:S05]  /*0e00*/  CS2R.32 R2, SR_CgaSize ;  /* 0x0000000000027805 */ /* 0x000fca0000008a00 */
[----:B------:R-:W-:-:S06]  /*0e10*/  IMAD R2, R2, -0xa0, RZ ;  /* 0xffffff6002027824 */ /* 0x000fcc00078e02ff */
[----:B------:R-:W2:Y:S01]  /*0e20*/  LDC R2, c[0x0][R2+0x2a4] ;  /* 0x0000a90002027b82 */ /* 0x000ea20000000800 */
[----:B------:R-:W-:Y:S01]  /*0e30*/  MOV R14, UR4 ;  /* 0x00000004000e7c02 */ /* 0x000fe20008000f00 */
[----:B------:R-:W4:Y:S01]  /*0e40*/  F2I.U32.TRUNC.NTZ R63, R63 ;  /* 0x0000003f003f7305 */ /* 0x000f22000020f000 */
[----:B---3--:R-:W-:-:S05]  /*0e50*/  FMUL R62, R62, UR7 ;  /* 0x000000073e3e7c20 */ /* 0x008fca0008400000 */
[----:B------:R-:W-:Y:S01]  /*0e60*/  BAR.SYNC.DEFER_BLOCKING 0x0 ;  /* 0x0000000000007b1d */ /* 0x000fe20000010000 */
[----:B------:R-:W-:-:S05]  /*0e70*/  ISETP.GE.AND P0, PT, R10, 0x1, PT ;  /* 0x000000010a00780c */ /* 0x000fca0003f06270 */
[----:B------:R-:W3:Y:S02]  /*0e80*/  F2I.U32.TRUNC.NTZ R62, R62 ;  /* 0x0000003e003e7305 */ /* 0x000ee4000020f000 */
[----:B------:R-:W2:Y:S01]  /*0e90*/  S2UR UR36, SR_CTAID.Z ;  /* 0x00000000002479c3 */ /* 0x000ea20000002700 */
[----:B----4-:R-:W-:-:S05]  /*0ea0*/  IADD3 R63, PT, PT, -R63, RZ, RZ ;  /* 0x000000ff3f3f7210 */ /* 0x010fca0007ffe1ff */
[----:B-1----:R-:W-:Y:S01]  /*0eb0*/  IMAD R63, R3, R63, UR5 ;  /* 0x00000005033f7e24 */ /* 0x002fe2000f8e023f */
[----:B---3--:R-:W-:-:S05]  /*0ec0*/  IADD3 R62, PT, PT, -R62, RZ, RZ ;  /* 0x000000ff3e3e7210 */ /* 0x008fca0007ffe1ff */
[----:B--2---:R-:W-:Y:S01]  /*0ed0*/  IMAD R62, R2, R62, UR4 ;  /* 0x00000004023e7e24 */ /* 0x004fe2000f8e023e */
[----:B------:R-:W-:Y:S06]  /*0ee0*/  @!P0 BRA `(.L_x_15) ;  /* 0x0000000000b88947 */ /* 0x000fec0003800000 */
[----:B------:R-:W1:Y:S01]  /*0ef0*/  LDC.64 R4, c[0x0][0xb18] ;  /* 0x0002c600ff047b82 */ /* 0x000e620000000a00 */
[----:B------:R-:W-:-:S07]  /*0f00*/  ISETP.NE.AND P0, PT, R10, 0x1, PT ;  /* 0x000000010a00780c */ /* 0x000fce0003f05270 */
[----:B------:R-:W2:Y:S08]  /*0f10*/  LDC R9, c[0x0][0xb0c] ;  /* 0x0002c300ff097b82 */ /* 0x000eb00000000800 */
[----:B------:R-:W3:Y:S08]  /*0f20*/  LDC R12, c[0x0][0x370] ;  /* 0x0000dc00ff0c7b82 */ /* 0x000ef00000000800 */
[----:B------:R-:W4:Y:S01]  /*0f30*/  LDC R11, c[0x0][0x374] ;  /* 0x0000dd00ff0b7b82 */ /* 0x000f220000000800 */
[----:B-1----:R-:W-:-:S07]  /*0f40*/  ISETP.NE.AND P1, PT, R4, 0x1, PT ;  /* 0x000000010400780c */ /* 0x002fce0003f25270 */
[----:B------:R-:W3:Y:S01]  /*0f50*/  LDC.64 R6, c[0x0][0xb10] ;  /* 0x0002c400ff067b82 */ /* 0x000ee20000000a00 */
[----:B--2---:R-:W-:-:S07]  /*0f60*/  ISETP.NE.AND P2, PT, R9, 0x1, PT ;  /* 0x000000010900780c */ /* 0x004fce0003f45270 */
[----:B------:R-:W1:Y:S08]  /*0f70*/  LDC R8, c[0x0][0xb20] ;  /* 0x0002c800ff087b82 */ /* 0x000e700000000800 */
[----:B------:R-:W2:Y:S01]  /*0f80*/  LDC.64 R2, c[0x0][0xb28] ;  /* 0x0002ca00ff027b82 */ /* 0x000ea20000000a00 */
[----:B----4-:R-:W-:-:S04]  /*0f90*/  IMAD.HI.U32 R13, R11, R5, RZ ;  /* 0x000000050b0d7227 */ /* 0x010fc800078e00ff */
[----:B------:R-:W-:-:S04]  /*0fa0*/  IMAD.HI.U32 R5, R14, R5, RZ ;  /* 0x000000050e057227 */ /* 0x000fc800078e00ff */
[----:B---3--:R-:W-:-:S05]  /*0fb0*/  IMAD.HI.U32 R16, R12, R6, RZ ;  /* 0x000000060c107227 */ /* 0x008fca00078e00ff */
[-C--:B------:R-:W-:Y:S01]  /*0fc0*/  @P2 SHF.R.U32.HI R12, RZ, R7.reuse, R16 ;  /* 0x00000007ff0c2219 */ /* 0x080fe20000011610 */
[----:B------:R-:W-:Y:S01]  /*0fd0*/  IMAD.HI.U32 R16, R15, R6, RZ ;  /* 0x000000060f107227 */ /* 0x000fe200078e00ff */
[-C--:B-1----:R-:W-:Y:S02]  /*0fe0*/  @P1 SHF.R.U32.HI R11, RZ, R8.reuse, R13 ;  /* 0x00000008ff0b1219 */ /* 0x082fe4000001160d */
[----:B------:R-:W-:Y:S02]  /*0ff0*/  SHF.R.U32.HI R5, RZ, R8, R5 ;  /* 0x00000008ff057219 */ /* 0x000fe40000011605 */
[----:B------:R-:W-:Y:S02]  /*1000*/  SHF.R.U32.HI R16, RZ, R7, R16 ;  /* 0x00000007ff107219 */ /* 0x000fe40000011610 */
[----:B------:R-:W-:Y:S01]  /*1010*/  SEL R5, R14, R5, !P1 ;  /* 0x000000050e057207 */ /* 0x000fe20004800000 */
[----:B--2---:R-:W-:Y:S01]  /*1020*/  IMAD.HI.U32 R13, R11, R2, RZ ;  /* 0x000000020b0d7227 */ /* 0x004fe200078e00ff */
[----:B------:R-:W-:-:S03]  /*1030*/  SEL R16, R15, R16, !P2 ;  /* 0x000000100f107207 */ /* 0x000fc60005000000 */
[----:B------:R-:W-:Y:S01]  /*1040*/  IMAD.HI.U32 R6, R12, R2, RZ ;  /* 0x000000020c067227 */ /* 0x000fe200078e00ff */
[----:B------:R-:W-:-:S04]  /*1050*/  @P0 SHF.R.U32.HI R11, RZ, R3, R13 ;  /* 0x00000003ff0b0219 */ /* 0x000fc8000001160d */
[----:B------:R-:W-:Y:S01]  /*1060*/  @P0 SHF.R.U32.HI R12, RZ, R3, R6 ;  /* 0x00000003ff0c0219 */ /* 0x000fe20000011606 */
[----:B------:R-:W-:-:S04]  /*1070*/  IMAD R11, R11, R10, RZ ;  /* 0x0000000a0b0b7224 */ /* 0x000fc800078e02ff */
[----:B------:R-:W-:Y:S01]  /*1080*/  IMAD R6, R12, R10, RZ ;  /* 0x0000000a0c067224 */ /* 0x000fe200078e02ff */
[----:B------:R-:W-:-:S04]  /*1090*/  ISETP.GE.AND P1, PT, R5, R11, PT ;  /* 0x0000000b0500720c */ /* 0x000fc80003f26270 */
[----:B------:R-:W-:Y:S01]  /*10a0*/  ISETP.GE.OR P1, PT, R16, R6, P1 ;  /* 0x000000061000720c */ /* 0x000fe20000f26670 */
[----:B------:R-:W-:-:S05]  /*10b0*/  IMAD.HI.U32 R6, R5, R2, RZ ;  /* 0x0000000205067227 */ /* 0x000fca00078e00ff */
[----:B------:R-:W-:-:S04]  /*10c0*/  SHF.R.U32.HI R6, RZ, R3, R6 ;  /* 0x00000003ff067219 */ /* 0x000fc80000011606 */
[----:B------:R-:W-:-:S03]  /*10d0*/  SEL R6, R5, R6, !P0 ;  /* 0x0000000605067207 */ /* 0x000fc60004000000 */
[----:B------:R-:W-:Y:S01]  /*10e0*/  @!P1 IMAD.HI.U32 R7, R16, R2, RZ ;  /* 0x0000000210079227 */ /* 0x000fe200078e00ff */
[----:B------:R-:W-:-:S04]  /*10f0*/  IADD3 R2, PT, PT, -R6, RZ, RZ ;  /* 0x000000ff06027210 */ /* 0x000fc80007ffe1ff */
[----:B------:R-:W-:Y:S01]  /*1100*/  @!P1 SHF.R.U32.HI R3, RZ, R3, R7 ;  /* 0x00000003ff039219 */ /* 0x000fe20000011607 */
[----:B------:R-:W-:Y:S01]  /*1110*/  IMAD R2, R10, R2, R5 ;  /* 0x000000020a027224 */ /* 0x000fe200078e0205 */
[----:B------:R-:W-:Y:S02]  /*1120*/  IADD3 R7, PT, PT, -R5, RZ, RZ ;  /* 0x000000ff05077210 */ /* 0x000fe40007ffe1ff */
[----:B------:R-:W-:-:S03]  /*1130*/  @!P1 SEL R3, R16, R3, !P0 ;  /* 0x0000000310039207 */ /* 0x000fc60004000000 */
[----:B------:R-:W-:Y:S02]  /*1140*/  IMAD R7, R4, R7, R14 ;  /* 0x0000000704077224 */ /* 0x000fe400078e020e */
[--C-:B------:R-:W-:Y:S02]  /*1150*/  @!P1 IMAD.IADD R6, R6, 0x1, -R3.reuse ;  /* 0x0000000106069824 */ /* 0x100fe400078e0a03 */
[----:B------:R-:W-:Y:S01]  /*1160*/  @!P1 IMAD R3, R2, R12, R3 ;  /* 0x0000000c02039224 */ /* 0x000fe200078e0203 */
[----:B------:R-:W-:Y:S01]  /*1170*/  IADD3 R2, PT, PT, -R16, RZ, RZ ;  /* 0x000000ff10027210 */ /* 0x000fe20007ffe1ff */
[----:B------:R-:W-:Y:S02]  /*1180*/  @!P1 IMAD R5, R6, R10, R16 ;  /* 0x0000000a06059224 */ /* 0x000fe400078e0210 */
[----:B------:R-:W-:Y:S02]  /*1190*/  @!P1 IMAD.MOV.U32 R16, RZ, RZ, R3 ;  /* 0x000000ffff109224 */ /* 0x000fe400078e0003 */
[----:B------:R-:W-:-:S02]  /*11a0*/  IMAD R2, R9, R2, R15 ;  /* 0x0000000209027224 */ /* 0x000fc400078e020f */
[----:B------:R-:W-:Y:S02]  /*11b0*/  IMAD R14, R5, R4, R7 ;  /* 0x00000004050e7224 */ /* 0x000fe400078e0207 */
[----:B------:R-:W-:Y:S02]  /*11c0*/  IMAD R15, R16, R9, R2 ;  /* 0x00000009100f7224 */ /* 0x000fe400078e0202 */
.L_x_15:
[----:B------:R-:W1:Y:S01]  /*11d0*/  LDCU UR4, c[0x0][0xb30] ;  /* 0x00016600ff0477ac */ /* 0x000e620008000800 */
[----:B------:R-:W2:Y:S08]  /*11e0*/  S2UR UR37, SR_CgaCtaId ;  /* 0x00000000002579c3 */ /* 0x000eb00000008800 */
[----:B------:R-:W3:Y:S01]  /*11f0*/  LDC R26, c[0x0][0xb24] ;  /* 0x0002c900ff1a7b82 */ /* 0x000ee20000000800 */
[----:B-1----:R-:W-:-:S09]  /*1200*/  UISETP.NE.AND UP1, UPT, UR4, 0x1, UPT ;  /* 0x000000010400788c */ /* 0x002fd2000bf25270 */
[----:B--2---:R-:W-:Y:S05]  /*1210*/  BRA.U UP1, `(.L_x_16) ;  /* 0x0000000101407547 */ /* 0x004fea000b800000 */
[----:B------:R-:W1:Y:S08]  /*1220*/  LDC.64 R4, c[0x0][0xb10] ;  /* 0x0002c400ff047b82 */ /* 0x000e700000000a00 */
[----:B------:R-:W2:Y:S08]  /*1230*/  LDC.64 R2, c[0x0][0xb18] ;  /* 0x0002c600ff027b82 */ /* 0x000eb00000000a00 */
[----:B------:R-:W4:Y:S08]  /*1240*/  LDC R6, c[0x0][0xb20] ;  /* 0x0002c800ff067b82 */ /* 0x000f300000000800 */
[----:B------:R-:W3:Y:S01]  /*1250*/  LDC R7, c[0x0][0xb0c] ;  /* 0x0002c300ff077b82 */ /* 0x000ee20000000800 */
[----:B-1----:R-:W-:-:S05]  /*1260*/  IMAD.HI.U32 R4, R15, R4, RZ ;  /* 0x000000040f047227 */ /* 0x002fca00078e00ff */
[----:B------:R-:W-:Y:S01]  /*1270*/  SHF.R.U32.HI R4, RZ, R5, R4 ;  /* 0x00000005ff047219 */ /* 0x000fe20000011604 */
[----:B--2---:R-:W-:Y:S01]  /*1280*/  IMAD.HI.U32 R3, R14, R3, RZ ;  /* 0x000000030e037227 */ /* 0x004fe200078e00ff */
[----:B------:R-:W-:-:S04]  /*1290*/  ISETP.NE.AND P0, PT, R2, 0x1, PT ;  /* 0x000000010200780c */ /* 0x000fc80003f05270 */
[----:B----4-:R-:W-:-:S04]  /*12a0*/  SHF.R.U32.HI R3, RZ, R6, R3 ;  /* 0x00000006ff037219 */ /* 0x010fc80000011603 */
[----:B------:R-:W-:Y:S02]  /*12b0*/  SEL R3, R14, R3, !P0 ;  /* 0x000000030e037207 */ /* 0x000fe40004000000 */
[----:B---3--:R-:W-:-:S04]  /*12c0*/  ISETP.NE.AND P1, PT, R7, 0x1, PT ;  /* 0x000000010700780c */ /* 0x008fc80003f25270 */
[----:B------:R-:W-:-:S05]  /*12d0*/  SEL R4, R15, R4, !P1 ;  /* 0x000000040f047207 */ /* 0x000fca0004800000 */
[----:B------:R-:W-:Y:S02]  /*12e0*/  IMAD.IADD R5, R3, 0x1, -R4 ;  /* 0x0000000103057824 */ /* 0x000fe400078e0a04 */
[----:B------:R-:W-:Y:S02]  /*12f0*/  IMAD.IADD R3, R4, 0x1, -R3 ;  /* 0x0000000104037824 */ /* 0x000fe400078e0a03 */
[----:B------:R-:W-:Y:S02]  /*1300*/  IMAD R15, R5, R7, R15 ;  /* 0x00000007050f7224 */ /* 0x000fe400078e020f */
[----:B------:R-:W-:-:S07]  /*1310*/  IMAD R14, R3, R2, R14 ;  /* 0x00000002030e7224 */ /* 0x000fce00078e020e */
.L_x_16:
[----:B------:R-:W-:Y:S01]  /*1320*/  BAR.SYNC.DEFER_BLOCKING 0x0 ;  /* 0x0000000000007b1d */ /* 0x000fe20000010000 */
[----:B------:R-:W-:Y:S01]  /*1330*/  UISETP.NE.AND UP1, UPT, UR8, 0x2, UPT ;  /* 0x000000020800788c */ /* 0x000fe2000bf25270 */
[----:B------:R-:W-:Y:S02]  /*1340*/  ISETP.NE.OR P5, PT, R0, 0x2, !P5 ;  /* 0x000000020000780c */ /* 0x000fe40006fa5670 */
[----:B------:R-:W-:-:S06]  /*1350*/  LOP3.LUT R2, R77, 0x1f, RZ, 0xc0, !PT ;  /* 0x0000001f4d027812 */ /* 0x000fcc00078ec0ff */
[----:B------:R-:W-:Y:S05]  /*1360*/  BRA.U UP1, `(.L_x_17) ;  /* 0x00000011016c7547 */ /* 0x000fea000b800000 */
[----:B------:R-:W1:Y:S01]  /*1370*/  LDCU UR13, c[0x0][0x38c] ;  /* 0x00007180ff0d77ac */ /* 0x000e620008000800 */
[----:B------:R-:W2:Y:S01]  /*1380*/  LDC R8, c[0x0][0x370] ;  /* 0x0000dc00ff087b82 */ /* 0x000ea20000000800 */
[----:B------:R-:W-:Y:S01]  /*1390*/  PLOP3.LUT P1, PT, PT, PT, UP2, 0x80, 0x8 ;  /* 0x000000000008781c */ /* 0x000fe20003f2f028 */
[----:B------:R-:W-:Y:S01]  /*13a0*/  IMAD.MOV.U32 R17, RZ, RZ, 0x1 ;  /* 0x00000001ff117424 */ /* 0x000fe200078e00ff */
[----:B------:R-:W-:Y:S01]  /*13b0*/  ISETP.EQ.OR P4, PT, R2, RZ, P5 ;  /* 0x000000ff0200720c */ /* 0x000fe20002f82670 */
[----:B------:R-:W-:Y:S01]  /*13c0*/  IMAD.MOV.U32 R16, RZ, RZ, RZ ;  /* 0x000000ffff107224 */ /* 0x000fe200078e00ff */
[----:B------:R-:W-:Y:S02]  /*13d0*/  PLOP3.LUT P1, PT, P1, PT, PT, 0x8, 0x80 ;  /* 0x000000000080781c */ /* 0x000fe40000f2e170 */
[----:B------:R-:W-:Y:S01]  /*13e0*/  CS2R R12, SRZ ;  /* 0x00000000000c7805 */ /* 0x000fe2000001ff00 */
[----:B------:R-:W-:Y:S01]  /*13f0*/  IMAD.MOV.U32 R11, RZ, RZ, 0x1 ;  /* 0x00000001ff0b7424 */ /* 0x000fe200078e00ff */
[----:B------:R-:W4:Y:S01]  /*1400*/  LDC R0, c[0x0][0x374] ;  /* 0x0000dd00ff007b82 */ /* 0x000f220000000800 */
[----:B------:R-:W2:Y:S01]  /*1410*/  LDCU.64 UR22, c[0x0][0x348] ;  /* 0x00006900ff1677ac */ /* 0x000ea20008000a00 */
[----:B------:R-:W-:Y:S01]  /*1420*/  UMOV UR6, URZ ;  /* 0x000000ff00067c82 */ /* 0x000fe20008000000 */
[----:B-1----:R-:W-:-:S04]  /*1430*/  UIADD3 UR5, UPT, UPT, UR13, 0x3f, URZ ;  /* 0x0000003f0d057890 */ /* 0x002fc8000fffe0ff */
[----:B------:R-:W-:-:S04]  /*1440*/  USHF.R.S32.HI UR4, URZ, 0x1f, UR5 ;  /* 0x0000001fff047899 */ /* 0x000fc80008011405 */
[----:B------:R-:W-:-:S04]  /*1450*/  ULEA.HI UR4, UR4, UR5, URZ, 0x6 ;  /* 0x0000000504047291 */ /* 0x000fc8000f8f30ff */
[----:B------:R-:W-:Y:S02]  /*1460*/  USHF.R.S32.HI UR15, URZ, 0x6, UR4 ;  /* 0x00000006ff0f7899 */ /* 0x000fe40008011404 */
[----:B------:R-:W-:Y:S02]  /*1470*/  UIADD3 UR4, UPT, UPT, UR13, -0x1, URZ ;  /* 0xffffffff0d047890 */ /* 0x000fe4000fffe0ff */
[----:B------:R-:W-:Y:S02]  /*1480*/  UISETP.LT.U32.AND UP0, UPT, UR15, 0x2, UPT ;  /* 0x000000020f00788c */ /* 0x000fe4000bf01070 */
[----:B------:R-:W-:Y:S02]  /*1490*/  UISETP.GE.U32.AND UP1, UPT, UR4, -0x7f, UPT ;  /* 0xffffff810400788c */ /* 0x000fe4000bf26070 */
[----:B------:R-:W-:Y:S02]  /*14a0*/  USEL UR14, UR15, 0x2, UP0 ;  /* 0x000000020f0e7887 */ /* 0x000fe40008000000 */
[----:B------:R-:W-:-:S02]  /*14b0*/  UIADD3 UR13, UPT, UPT, UR13, 0x7e, URZ ;  /* 0x0000007e0d0d7890 */ /* 0x000fc4000fffe0ff */
[----:B------:R-:W-:Y:S02]  /*14c0*/  UIADD3 UR5, UPT, UPT, UR14, -0x1, URZ ;  /* 0xffffffff0e057890 */ /* 0x000fe4000fffe0ff */
[----:B------:R-:W-:-:S03]  /*14d0*/  UIADD3 UR7, UPT, UPT, UR15, -UR14, URZ ;  /* 0x8000000e0f077290 */ /* 0x000fc6000fffe0ff */
[----:B------:R-:W-:-:S04]  /*14e0*/  @UP1 UIADD3 UR5, UPT, UPT, UR14, URZ, URZ ;  /* 0x000000ff0e051290 */ /* 0x000fc8000fffe0ff */
[----:B--2---:R-:W-:-:S12]  /*14f0*/  UIADD3 UR5, UPT, UPT, UR5, 0x1, URZ ;  /* 0x0000000105057890 */ /* 0x004fd8000fffe0ff */
.L_x_35:
[----:B------:R-:W-:Y:S01]  /*1500*/  UISETP.NE.AND UP0, UPT, UR37, URZ, UPT ;  /* 0x000000ff2500728c */ /* 0x000fe2000bf05270 */
[----:B------:R-:W1:Y:S08]  /*1510*/  S2UR UR37, SR_CgaCtaId ;  /* 0x00000000002579c3 */ /* 0x000e700000008800 */
[----:B------:R-:W-:Y:S05]  /*1520*/  BRA.U UP0, `(.L_x_18) ;  /* 0x0000000100347547 */ /* 0x000fea000b800000 */
[----:B------:R-:W2:Y:S01]  /*1530*/  S2R R2, SR_CgaCtaId ;  /* 0x0000000000027919 */ /* 0x000ea20000008800 */
[----:B------:R-:W-:-:S04]  /*1540*/  MOV R3, 0x400 ;  /* 0x0000040000037802 */ /* 0x000fc80000000f00 */
[----:B--2---:R-:W-:Y:S02]  /*1550*/  LEA R2, R2, R3, 0x18 ;  /* 0x0000000302027211 */ /* 0x004fe400078ec0ff */
[----:B------:R-:W-:-:S03]  /*1560*/  SHF.L.U32 R3, R11, 0x1f, RZ ;  /* 0x0000001f0b037819 */ /* 0x000fc600000006ff */
[----:B------:R-:W-:-:S04]  /*1570*/  IMAD R2, R12, 0x8, R2 ;  /* 0x000000080c027824 */ /* 0x000fc800078e0202 */
[----:B------:R-:W2:Y:S02]  /*1580*/  SYNCS.PHASECHK.TRANS64.TRYWAIT P0, [R2+URZ+0xe0], R3 ;  /* 0x0000e003020075a7 */ /* 0x000ea400080011ff */
[----:B--2---:R-:W-:Y:S05]  /*1590*/  @!P0 BRA `(.L_x_19) ;  /* 0x0000006c00a08947 */ /* 0x004fea0003800000 */
.L_x_129:
[----:B------:R-:W-:Y:S01]  /*15a0*/  VIADD R12, R12, 0x1 ;  /* 0x000000010c0c7836 */ /* 0x000fe20000000000 */
[----:B------:R2:W-:Y:S04]  /*15b0*/  SYNCS.ARRIVE.TRANS64.A1T0 RZ, [R2+URZ+0xd0], RZ ;  /* 0x0000d0ff02ff79a7 */ /* 0x0005e800081000ff */
[----:B------:R-:W-:-:S04]  /*15c0*/  ISETP.NE.AND P0, PT, R12, 0x2, PT ;  /* 0x000000020c00780c */ /* 0x000fc80003f05270 */
[----:B------:R-:W-:Y:S02]  /*15d0*/  SEL R12, R12, RZ, P0 ;  /* 0x000000ff0c0c7207 */ /* 0x000fe40000000000 */
[----:B--2---:R-:W-:-:S04]  /*15e0*/  SEL R2, RZ, 0x1, P0 ;  /* 0x00000001ff027807 */ /* 0x004fc80000000000 */
[----:B------:R-:W-:-:S07]  /*15f0*/  LOP3.LUT R11, R11, R2, RZ, 0x3c, !PT ;  /* 0x000000020b0b7212 */ /* 0x000fce00078e3cff */
.L_x_18:
[----:B------:R-:W-:Y:S01]  /*1600*/  UMOV UR4, 0x400 ;  /* 0x0000040000047882 */ /* 0x000fe20000000000 */
[----:B------:R-:W-:Y:S01]  /*1610*/  SHF.L.U32 R2, R17, 0x1f, RZ ;  /* 0x0000001f11027819 */ /* 0x000fe200000006ff */
[----:B-1----:R-:W-:Y:S01]  /*1620*/  ULEA UR4, UR37, UR4, 0x18 ;  /* 0x0000000425047291 */ /* 0x002fe2000f8ec0ff */
[----:B------:R-:W-:Y:S01]  /*1630*/  R2UR UR35, R15 ;  /* 0x000000000f2372ca */ /* 0x000fe200000e0000 */
[----:B------:R-:W-:Y:S01]  /*1640*/  UISETP.GE.U32.AND UP0, UPT, UR13, 0x7f, UPT ;  /* 0x0000007f0d00788c */ /* 0x000fe2000bf06070 */
[----:B------:R-:W-:Y:S01]  /*1650*/  R2UR UR19, R14 ;  /* 0x000000000e1372ca */ /* 0x000fe200000e0000 */
[----:B------:R-:W-:Y:S01]  /*1660*/  ULEA UR8, UR6, UR4, 0x3 ;  /* 0x0000000406087291 */ /* 0x000fe2000f8e18ff */
[----:B------:R-:W-:-:S08]  /*1670*/  UMOV UR29, URZ ;  /* 0x000000ff001d7c82 */ /* 0x000fd00008000000 */
[----:B------:R1:W2:Y:S01]  /*1680*/  SYNCS.PHASECHK.TRANS64.TRYWAIT P0, [UR8+0x10], R2 ;  /* 0x00001002ff0075a7 */ /* 0x0002a20008001108 */
[----:B------:R-:W-:Y:S02]  /*1690*/  USHF.L.U32 UR35, UR35, 0x6, URZ ;  /* 0x0000000623237899 */ /* 0x000fe400080006ff */
[----:B------:R-:W-:Y:S01]  /*16a0*/  USHF.L.U32 UR19, UR19, 0x7, URZ ;  /* 0x0000000713137899 */ /* 0x000fe200080006ff */
[----:B------:R-:W-:Y:S11]  /*16b0*/  BRA.U !UP0, `(.L_x_20) ;  /* 0x0000000108d87547 */ /* 0x000ff6000b800000 */
[----:B------:R-:W-:Y:S01]  /*16c0*/  UMOV UR21, URZ ;  /* 0x000000ff00157c82 */ /* 0x000fe20008000000 */
[----:B------:R-:W-:-:S05]  /*16d0*/  UMOV UR42, UR6 ;  /* 0x00000006002a7c82 */ /* 0x000fca0008000000 */
.L_x_25:
[----:B-1----:R-:W-:Y:S01]  /*16e0*/  ULEA UR33, UR42, UR4, 0x3 ;  /* 0x000000042a217291 */ /* 0x002fe2000f8e18ff */
[----:B--2---:R-:W-:Y:S01]  /*16f0*/  @!P5 MOV R3, 0xc000 ;  /* 0x0000c0000003d802 */ /* 0x004fe20000000f00 */
[----:B--2---:R-:W-:Y:S10]  /*1700*/  @P0 BRA `(.L_x_21) ;  /* 0x00000000000c0947 */ /* 0x004ff40003800000 */
[----:B------:R-:W-:-:S04]  /*1710*/  SHF.L.U32 R4, R17, 0x1f, RZ ;  /* 0x0000001f11047819 */ /* 0x000fc800000006ff */
[----:B------:R-:W2:Y:S02]  /*1720*/  SYNCS.PHASECHK.TRANS64.TRYWAIT P0, [UR33+0x10], R4 ;  /* 0x00001004ff0075a7 */ /* 0x000ea40008001121 */
[----:B--2---:R-:W-:Y:S05]  /*1730*/  @!P0 BRA `(.L_x_22) ;  /* 0x0000006c004c8947 */ /* 0x004fea0003800000 */
.L_x_21:
[----:B------:R2:W-:Y:S01]  /*1740*/  @!P5 SYNCS.ARRIVE.TRANS64 RZ, [UR33], R3 ;  /* 0x00000003ffffd9a7 */ /* 0x0005e20008000021 */
[----:B------:R-:W-:Y:S04]  /*1750*/  BSSY.RECONVERGENT B0, `(.L_x_23) ;  /* 0x0000003000007945 */ /* 0x000fe80003800200 */
[----:B------:R-:W-:Y:S05]  /*1760*/  @P4 BRA `(.L_x_24) ;  /* 0x0000000000044947 */ /* 0x000fea0003800000 */
[----:B------:R-:W-:Y:S05]  /*1770*/  BPT.TRAP 0x1 ;  /* 0x000000040000795c */ /* 0x000fea0000300000 */
.L_x_24:
[----:B------:R-:W-:Y:S05]  /*1780*/  BSYNC.RECONVERGENT B0 ;  /* 0x0000000000007941 */ /* 0x000fea0003800200 */
.L_x_23:
[----:B------:R-:W-:Y:S02]  /*1790*/  UIADD3 UR6, UPT, UPT, UR42, 0x1, URZ ;  /* 0x000000012a067890 */ /* 0x000fe4000fffe0ff */
[----:B------:R-:W-:Y:S02]  /*17a0*/  ULEA UR24, UR42, UR4, 0xe ;  /* 0x000000042a187291 */ /* 0x000fe4000f8e70ff */
[----:B------:R-:W-:Y:S02]  /*17b0*/  UISETP.NE.AND UP0, UPT, UR6, 0x2, UPT ;  /* 0x000000020600788c */ /* 0x000fe4000bf05270 */
[----:B------:R-:W-:Y:S02]  /*17c0*/  UIADD3 UR40, UP1, UPT, UR22, 0x80, URZ ;  /* 0x0000008016287890 */ /* 0x000fe4000ff3e0ff */
[----:B------:R-:W-:Y:S02]  /*17d0*/  USEL UR9, URZ, 0x1, UP0 ;  /* 0x00000001ff097887 */ /* 0x000fe40008000000 */
[----:B------:R-:W-:-:S02]  /*17e0*/  USEL UR6, UR6, URZ, UP0 ;  /* 0x000000ff06067287 */ /* 0x000fc40008000000 */
[----:B------:R-:W-:Y:S02]  /*17f0*/  USHF.L.U32 UR34, UR21, 0x6, URZ ;  /* 0x0000000615227899 */ /* 0x000fe400080006ff */
[----:B------:R-:W-:Y:S01]  /*1800*/  ULEA UR8, UR6, UR4, 0x3 ;  /* 0x0000000406087291 */ /* 0x000fe2000f8e18ff */
[----:B------:R-:W-:Y:S01]  /*1810*/  LOP3.LUT R17, R17, UR9, RZ, 0x3c, !PT ;  /* 0x0000000911117c12 */ /* 0x000fe2000f8e3cff */
[----:B------:R-:W-:Y:S02]  /*1820*/  UIADD3 UR38, UP0, UPT, UR22, 0x180, URZ ;  /* 0x0000018016267890 */ /* 0x000fe4000ff1e0ff */
[----:B------:R-:W-:Y:S01]  /*1830*/  UIADD3.X UR41, UPT, UPT, URZ, UR23, URZ, UP1, !UPT ;  /* 0x00000017ff297290 */ /* 0x000fe20008ffe4ff */
[----:B-1----:R-:W-:Y:S01]  /*1840*/  SHF.L.U32 R2, R17, 0x1f, RZ ;  /* 0x0000001f11027819 */ /* 0x002fe200000006ff */
[----:B------:R-:W-:Y:S02]  /*1850*/  UIADD3 UR32, UPT, UPT, UR24, 0x8800, URZ ;  /* 0x0000880018207890 */ /* 0x000fe4000fffe0ff */
[----:B------:R-:W-:Y:S01]  /*1860*/  UIADD3 UR26, UPT, UPT, UR34, 0x20, URZ ;  /* 0x00000020221a7890 */ /* 0x000fe2000fffe0ff */
[----:B------:R1:W1:Y:S01]  /*1870*/  SYNCS.PHASECHK.TRANS64.TRYWAIT P0, [UR8+0x10], R2 ;  /* 0x00001002ff0075a7 */ /* 0x0002620008001108 */
[----:B------:R-:W-:-:S02]  /*1880*/  ULEA UR8, UR42, UR4, 0xf ;  /* 0x000000042a087291 */ /* 0x000fc4000f8e78ff */
[----:B------:R-:W-:Y:S02]  /*1890*/  UIADD3 UR24, UPT, UPT, UR24, 0xa800, URZ ;  /* 0x0000a80018187890 */ /* 0x000fe4000fffe0ff */
[----:B------:R-:W-:Y:S02]  /*18a0*/  UIADD3.X UR39, UPT, UPT, URZ, UR23, URZ, UP0, !UPT ;  /* 0x00000017ff277290 */ /* 0x000fe400087fe4ff */
[----:B------:R-:W-:Y:S02]  /*18b0*/  UIADD3 UR16, UPT, UPT, UR8, 0x10800, URZ ;  /* 0x0001080008107890 */ /* 0x000fe4000fffe0ff */
[----:B------:R-:W-:Y:S01]  /*18c0*/  UIADD3 UR8, UPT, UPT, UR8, 0x14800, URZ ;  /* 0x0001480008087890 */ /* 0x000fe2000fffe0ff */
[----:B------:R-:W-:Y:S01]  /*18d0*/  UMOV UR30, 0x0 ;  /* 0x00000000001e7882 */ /* 0x000fe20000000000 */
[----:B------:R-:W-:Y:S01]  /*18e0*/  UMOV UR31, 0x10000000 ;  /* 0x10000000001f7882 */ /* 0x000fe20000000000 */
[----:B------:R-:W-:Y:S01]  /*18f0*/  UMOV UR25, UR33 ;  /* 0x0000002100197c82 */ /* 0x000fe20008000000 */
[----:B------:R-:W-:Y:S01]  /*1900*/  UMOV UR27, UR35 ;  /* 0x00000023001b7c82 */ /* 0x000fe20008000000 */
[----:B------:R-:W-:Y:S01]  /*1910*/  UMOV UR28, UR36 ;  /* 0x00000024001c7c82 */ /* 0x000fe20008000000 */
[----:B------:R-:W-:Y:S01]  /*1920*/  UMOV UR17, UR33 ;  /* 0x0000002100117c82 */ /* 0x000fe20008000000 */
[----:B------:R-:W-:Y:S01]  /*1930*/  UMOV UR20, UR36 ;  /* 0x0000002400147c82 */ /* 0x000fe20008000000 */
[----:B------:R-:W-:Y:S01]  /*1940*/  UMOV UR18, UR34 ;  /* 0x0000002200127c82 */ /* 0x000fe20008000000 */
[----:B------:R1:W-:Y:S01]  /*1950*/  UTMALDG.3D [UR32], [UR40], desc[UR30] ;  /* 0x00001e20280075b4 */ /* 0x0003e20008011000 */
[----:B------:R-:W-:Y:S01]  /*1960*/  UMOV UR11, UR19 ;  /* 0x00000013000b7c82 */ /* 0x000fe20008000000 */
[----:B------:R-:W-:Y:S01]  /*1970*/  UMOV UR12, UR36 ;  /* 0x00000024000c7c82 */ /* 0x000fe20008000000 */
[----:B------:R-:W-:Y:S01]  /*1980*/  UMOV UR9, UR33 ;  /* 0x0000002100097c82 */ /* 0x000fe20008000000 */
[----:B------:R-:W-:Y:S01]  /*1990*/  UMOV UR10, UR26 ;  /* 0x0000001a000a7c82 */ /* 0x000fe20008000000 */
[----:B------:R-:W-:Y:S01]  /*19a0*/  UIADD3 UR21, UPT, UPT, UR21, 0x1, URZ ;  /* 0x0000000115157890 */ /* 0x000fe2000fffe0ff */
[----:B------:R-:W-:Y:S01]  /*19b0*/  UMOV UR29, UR5 ;  /* 0x00000005001d7c82 */ /* 0x000fe20008000000 */
[----:B------:R1:W-:Y:S02]  /*19c0*/  UTMALDG.3D [UR24], [UR40], desc[UR30] ;  /* 0x00001e18280075b4 */ /* 0x0003e40008011000 */
[----:B------:R-:W-:Y:S01]  /*19d0*/  UISETP.NE.AND UP0, UPT, UR21, UR5, UPT ;  /* 0x000000051500728c */ /* 0x000fe2000bf05270 */
[----:B------:R-:W-:Y:S01]  /*19e0*/  UMOV UR42, UR6 ;  /* 0x00000006002a7c82 */ /* 0x000fe20008000000 */
[----:B------:R1:W-:Y:S01]  /*19f0*/  UTMALDG.3D [UR16], [UR38], desc[UR30] ;  /* 0x00001e10260075b4 */ /* 0x0003e20008011000 */
[----:B------:R1:W-:Y:S06]  /*1a00*/  UTMALDG.3D [UR8], [UR38], desc[UR30] ;  /* 0x00001e08260075b4 */ /* 0x0003ec0008011000 */
[----:B------:R-:W-:Y:S05]  /*1a10*/  BRA.U UP0, `(.L_x_25) ;  /* 0xfffffffd00307547 */ /* 0x000fea000b83ffff */
.L_x_20:
[----:B-1----:R-:W-:Y:S01]  /*1a20*/  ULEA UR8, UR6, UR4, 0x3 ;  /* 0x0000000406087291 */ /* 0x002fe2000f8e18ff */
[----:B------:R-:W-:Y:S01]  /*1a30*/  SHF.L.U32 R2, R17, 0x1f, RZ ;  /* 0x0000001f11027819 */ /* 0x000fe200000006ff */
[----:B------:R-:W-:Y:S01]  /*1a40*/  @!P1 SYNCS.ARRIVE.TRANS64.A1T0 RZ, [UR4+0x68], RZ ;  /* 0x000068ffffff99a7 */ /* 0x000fe20008100004 */
[----:B------:R-:W-:-:S06]  /*1a50*/  UISETP.GT.AND UP0, UPT, UR15, UR14, UPT ;  /* 0x0000000e0f00728c */ /* 0x000fcc000bf04270 */
[----:B--2---:R1:W2:Y:S03]  /*1a60*/  SYNCS.PHASECHK.TRANS64.TRYWAIT P0, [UR8+0x10], R2 ;  /* 0x00001002ff0075a7 */ /* 0x0042a60008001108 */
[----:B------:R-:W-:Y:S05]  /*1a70*/  BRA.U !UP0, `(.L_x_26) ;  /* 0x0000000108d47547 */ /* 0x000fea000b800000 */
[----:B------:R-:W-:Y:S01]  /*1a80*/  UIADD3 UR21, UPT, UPT, UR7, UR29, URZ ;  /* 0x0000001d07157290 */ /* 0x000fe2000fffe0ff */
[----:B------:R-:W-:-:S11]  /*1a90*/  UMOV UR42, UR6 ;  /* 0x00000006002a7c82 */ /* 0x000fd60008000000 */
.L_x_31:
[----:B-1----:R-:W-:Y:S01]  /*1aa0*/  ULEA UR33, UR42, UR4, 0x3 ;  /* 0x000000042a217291 */ /* 0x002fe2000f8e18ff */
[----:B--2---:R-:W-:Y:S01]  /*1ab0*/  @!P5 MOV R3, 0xc000 ;  /* 0x0000c0000003d802 */ /* 0x004fe20000000f00 */
[----:B--2---:R-:W-:Y:S10]  /*1ac0*/  @P0 BRA `(.L_x_27) ;  /* 0x00000000000c0947 */ /* 0x004ff40003800000 */
[----:B------:R-:W-:-:S04]  /*1ad0*/  SHF.L.U32 R4, R17, 0x1f, RZ ;  /* 0x0000001f11047819 */ /* 0x000fc800000006ff */
[----:B------:R-:W2:Y:S02]  /*1ae0*/  SYNCS.PHASECHK.TRANS64.TRYWAIT P0, [UR33+0x10], R4 ;  /* 0x00001004ff0075a7 */ /* 0x000ea40008001121 */
[----:B--2---:R-:W-:Y:S05]  /*1af0*/  @!P0 BRA `(.L_x_28) ;  /* 0x0000006800748947 */ /* 0x004fea0003800000 */
.L_x_27:
[----:B------:R2:W-:Y:S01]  /*1b00*/  @!P5 SYNCS.ARRIVE.TRANS64 RZ, [UR33], R3 ;  /* 0x00000003ffffd9a7 */ /* 0x0005e20008000021 */
[----:B------:R-:W-:Y:S04]  /*1b10*/  BSSY.RECONVERGENT B0, `(.L_x_29) ;  /* 0x0000003000007945 */ /* 0x000fe80003800200 */
[----:B------:R-:W-:Y:S05]  /*1b20*/  @P4 BRA `(.L_x_30) ;  /* 0x0000000000044947 */ /* 0x000fea0003800000 */
[----:B------:R-:W-:Y:S05]  /*1b30*/  BPT.TRAP 0x1 ;  /* 0x000000040000795c */ /* 0x000fea0000300000 */
.L_x_30:
[----:B------:R-:W-:Y:S05]  /*1b40*/  BSYNC.RECONVERGENT B0 ;  /* 0x0000000000007941 */ /* 0x000fea0003800200 */
.L_x_29:
        /* <DEDUP_REMOVED lines=32> */
[----:B------:R-:W-:Y:S01]  /*1d50*/  UMOV UR10, UR26 ;  /* 0x0000001a000a7c82 */ /* 0x000fe20008000000 */
[----:B------:R-:W-:Y:S01]  /*1d60*/  UIADD3 UR29, UPT, UPT, UR29, 0x1, URZ ;  /* 0x000000011d1d7890 */ /* 0x000fe2000fffe0ff */
[----:B------:R1:W-:Y:S01]  /*1d70*/  UTMALDG.3D [UR24], [UR40], desc[UR30] ;  /* 0x00001e18280075b4 */ /* 0x0003e20008011000 */
[----:B------:R-:W-:-:S02]  /*1d80*/  UMOV UR42, UR6 ;  /* 0x00000006002a7c82 */ /* 0x000fc40008000000 */
[----:B------:R-:W-:Y:S01]  /*1d90*/  UISETP.NE.AND UP0, UPT, UR29, UR21, UPT ;  /* 0x000000151d00728c */ /* 0x000fe2000bf05270 */
[----:B------:R1:W-:Y:S01]  /*1da0*/  UTMALDG.3D [UR16], [UR38], desc[UR30] ;  /* 0x00001e10260075b4 */ /* 0x0003e20008011000 */
[----:B------:R1:W-:Y:S07]  /*1db0*/  UTMALDG.3D [UR8], [UR38], desc[UR30] ;  /* 0x00001e08260075b4 */ /* 0x0003ee0008011000 */
[----:B------:R-:W-:Y:S05]  /*1dc0*/  BRA.U UP0, `(.L_x_31) ;  /* 0xfffffffd00347547 */ /* 0x000fea000b83ffff */
.L_x_26:
[C---:B-1----:R-:W-:Y:S01]  /*1dd0*/  LEA R2, R16.reuse, UR4, 0x3 ;  /* 0x0000000410027c11 */ /* 0x042fe2000f8e18ff */
[----:B------:R-:W-:Y:S01]  /*1de0*/  NOP ;  /* 0x0000000000007918 */ /* 0x000fe20000000000 */
[----:B--2---:R-:W-:Y:S02]  /*1df0*/  SHF.L.U32 R3, R13, 0x1f, RZ ;  /* 0x0000001f0d037819 */ /* 0x004fe400000006ff */
[----:B------:R-:W-:Y:S02]  /*1e00*/  LEA R4, R16, UR4, 0x4 ;  /* 0x0000000410047c11 */ /* 0x000fe4000f8e20ff */
[----:B------:R-:W1:Y:S02]  /*1e10*/  SYNCS.PHASECHK.TRANS64.TRYWAIT P0, [R2+URZ+0x70], R3 ;  /* 0x00007003020075a7 */ /* 0x000e6400080011ff */
[----:B-1----:R-:W-:Y:S05]  /*1e20*/  @!P0 BRA `(.L_x_32) ;  /* 0x0000006400c08947 */ /* 0x002fea0003800000 */
.L_x_132:
[----:B------:R-:W2:Y:S01]  /*1e30*/  LDS.128 R4, [R4+0x100] ;  /* 0x0001000004047984 */ /* 0x000ea20000000c00 */
[----:B---3--:R-:W-:Y:S01]  /*1e40*/  ISETP.GE.AND P0, PT, R26, 0x1, PT ;  /* 0x000000011a00780c */ /* 0x008fe20003f06270 */
[----:B-1----:R-:W-:Y:S01]  /*1e50*/  VIADD R2, R2, 0x80 ;  /* 0x0000008002027836 */ /* 0x002fe20000000000 */
[----:B------:R-:W-:Y:S01]  /*1e60*/  @!PT LDS RZ, [RZ] ;  /* 0x00000000fffff984 */ /* 0x000fe20000000800 */
[----:B------:R-:W-:Y:S01]  /*1e70*/  @!PT LDS RZ, [RZ] ;  /* 0x00000000fffff984 */ /* 0x000fe20000000800 */
[----:B------:R-:W-:Y:S01]  /*1e80*/  @!PT LDS RZ, [RZ] ;  /* 0x00000000fffff984 */ /* 0x000fe20000000800 */
[----:B------:R-:W-:Y:S01]  /*1e90*/  @!PT LDS RZ, [RZ] ;  /* 0x00000000fffff984 */ /* 0x000fe20000000800 */
[----:B------:R1:W-:Y:S06]  /*1ea0*/  MEMBAR.ALL.CTA ;  /* 0x0000000000007992 */ /* 0x0003ec0000008000 */
[----:B-1----:R-:W1:Y:S01]  /*1eb0*/  FENCE.VIEW.ASYNC.S ;  /* 0x00000000000073c6 */ /* 0x002e620000000000 */
[----:B------:R-:W-:-:S04]  /*1ec0*/  PRMT R2, RZ, 0x654, R2 ;  /* 0x00000654ff027816 */ /* 0x000fc80000000002 */
[----:B-1----:R1:W-:Y:S01]  /*1ed0*/  SYNCS.ARRIVE.TRANS64.RED.A1T0 RZ, [R2+URZ], RZ ;  /* 0x000000ff02ff79a7 */ /* 0x0023e200081004ff */
[----:B--2---:R-:W-:-:S13]  /*1ee0*/  LOP3.LUT P2, RZ, R6, 0x1, RZ, 0xc0, !PT ;  /* 0x0000000106ff7812 */ /* 0x004fda000784c0ff */
[----:B------:R-:W-:Y:S01]  /*1ef0*/  @P2 SHF.R.U32.HI R3, RZ, 0x10, R5 ;  /* 0x00000010ff032819 */ /* 0x000fe20000011605 */
[----:B------:R-:W-:Y:S01]  /*1f00*/  VOTEU.ANY UP0, P2 ;  /* 0x0000000000ff7886 */ /* 0x000fe20001000100 */
[----:B------:R-:W-:Y:S02]  /*1f10*/  @P2 MOV R10, R4 ;  /* 0x00000004000a2202 */ /* 0x000fe40000000f00 */
[----:B------:R-:W-:Y:S02]  /*1f20*/  @P2 R2UR.BROADCAST UR8, R3 ;  /* 0x00000000030822ca */ /* 0x000fe400008e0000 */
[----:B------:R-:W-:-:S11]  /*1f30*/  @P2 LOP3.LUT R9, R5, 0xffff, RZ, 0xc0, !PT ;  /* 0x0000ffff05092812 */ /* 0x000fd600078ec0ff */
[----:B------:R-:W-:Y:S01]  /*1f40*/  @UP0 UMOV UR36, UR8 ;  /* 0x0000000800240c82 */ /* 0x000fe20008000000 */
[----:B-1----:R-:W-:Y:S05]  /*1f50*/  @!P0 BRA `(.L_x_33) ;  /* 0x0000000000b88947 */ /* 0x002fea0003800000 */
[----:B------:R-:W4:Y:S01]  /*1f60*/  LDC.64 R4, c[0x0][0xb18] ;  /* 0x0002c600ff047b82 */ /* 0x000f220000000a00 */
[----:B------:R-:W-:-:S07]  /*1f70*/  ISETP.NE.AND P3, PT, R26, 0x1, PT ;  /* 0x000000011a00780c */ /* 0x000fce0003f65270 */
[----:B------:R-:W1:Y:S08]  /*1f80*/  LDC.64 R6, c[0x0][0xb10] ;  /* 0x0002c400ff067b82 */ /* 0x000e700000000a00 */
[----:B------:R-:W2:Y:S08]  /*1f90*/  LDC R14, c[0x0][0xb20] ;  /* 0x0002c800ff0e7b82 */ /* 0x000eb00000000800 */
[----:B------:R-:W3:Y:S01]  /*1fa0*/  LDC R15, c[0x0][0xb0c] ;  /* 0x0002c300ff0f7b82 */ /* 0x000ee20000000800 */
[----:B----4-:R-:W-:Y:S01]  /*1fb0*/  IMAD.HI.U32 R19, R0, R5, RZ ;  /* 0x0000000500137227 */ /* 0x010fe200078e00ff */
[----:B------:R-:W-:-:S03]  /*1fc0*/  ISETP.NE.AND P0, PT, R4, 0x1, PT ;  /* 0x000000010400780c */ /* 0x000fc60003f05270 */
[----:B------:R-:W-:-:S03]  /*1fd0*/  IMAD.HI.U32 R5, R9, R5, RZ ;  /* 0x0000000509057227 */ /* 0x000fc600078e00ff */
[----:B------:R-:W4:Y:S01]  /*1fe0*/  LDC.64 R2, c[0x0][0xb28] ;  /* 0x0002ca00ff027b82 */ /* 0x000f220000000a00 */
[----:B-1----:R-:W-:-:S04]  /*1ff0*/  IMAD.HI.U32 R20, R8, R6, RZ ;  /* 0x0000000608147227 */ /* 0x002fc800078e00ff */
[----:B------:R-:W-:Y:S01]  /*2000*/  IMAD.HI.U32 R21, R10, R6, RZ ;  /* 0x000000060a157227 */ /* 0x000fe200078e00ff */
[----:B------:R-:W-:Y:S02]  /*2010*/  SHF.R.U32.HI R20, RZ, R7, R20 ;  /* 0x00000007ff147219 */ /* 0x000fe40000011614 */
[-C--:B--2---:R-:W-:Y:S02]  /*2020*/  SHF.R.U32.HI R19, RZ, R14.reuse, R19 ;  /* 0x0000000eff137219 */ /* 0x084fe40000011613 */
[----:B------:R-:W-:Y:S02]  /*2030*/  SHF.R.U32.HI R5, RZ, R14, R5 ;  /* 0x0000000eff057219 */ /* 0x000fe40000011605 */
[----:B------:R-:W-:Y:S02]  /*2040*/  SEL R19, R0, R19, !P0 ;  /* 0x0000001300137207 */ /* 0x000fe40004000000 */
[----:B------:R-:W-:Y:S02]  /*2050*/  SHF.R.U32.HI R21, RZ, R7, R21 ;  /* 0x00000007ff157219 */ /* 0x000fe40000011615 */
[----:B---3--:R-:W-:-:S02]  /*2060*/  ISETP.NE.AND P1, PT, R15, 0x1, PT ;  /* 0x000000010f00780c */ /* 0x008fc40003f25270 */
[----:B------:R-:W-:Y:S02]  /*2070*/  SEL R5, R9, R5, !P0 ;  /* 0x0000000509057207 */ /* 0x000fe40004000000 */
[----:B------:R-:W-:Y:S02]  /*2080*/  SEL R20, R8, R20, !P1 ;  /* 0x0000001408147207 */ /* 0x000fe40004800000 */
[----:B------:R-:W-:Y:S01]  /*2090*/  SEL R21, R10, R21, !P1 ;  /* 0x000000150a157207 */ /* 0x000fe20004800000 */
[----:B----4-:R-:W-:-:S04]  /*20a0*/  IMAD.HI.U32 R18, R19, R2, RZ ;  /* 0x0000000213127227 */ /* 0x010fc800078e00ff */
        /* <DEDUP_REMOVED lines=10> */
[----:B------:R-:W-:-:S04]  /*2150*/  @!P0 IMAD.HI.U32 R7, R21, R2, RZ ;  /* 0x0000000215078227 */ /* 0x000fc800078e00ff */
[----:B------:R-:W-:Y:S01]  /*2160*/  IMAD.MOV R2, RZ, RZ, -R6 ;  /* 0x000000ffff027224 */ /* 0x000fe200078e0a06 */
[----:B------:R-:W-:Y:S02]  /*2170*/  @!P0 SHF.R.U32.HI R3, RZ, R3, R7 ;  /* 0x00000003ff038219 */ /* 0x000fe40000011607 */
[----:B------:R-:W-:Y:S01]  /*2180*/  IADD3 R7, PT, PT, -R5, RZ, RZ ;  /* 0x000000ff05077210 */ /* 0x000fe20007ffe1ff */
[----:B------:R-:W-:Y:S01]  /*2190*/  IMAD R2, R26, R2, R5 ;  /* 0x000000021a027224 */ /* 0x000fe200078e0205 */
        /* <DEDUP_REMOVED lines=10> */
.L_x_33:
[----:B------:R-:W1:Y:S02]  /*2240*/  LDCU UR8, c[0x0][0xb30] ;  /* 0x00016600ff0877ac */ /* 0x000e640008000800 */
[----:B-1----:R-:W-:-:S09]  /*2250*/  UISETP.NE.AND UP0, UPT, UR8, 0x1, UPT ;  /* 0x000000010800788c */ /* 0x002fd2000bf05270 */
[----:B------:R-:W-:Y:S05]  /*2260*/  BRA.U UP0, `(.L_x_34) ;  /* 0x0000000100407547 */ /* 0x000fea000b800000 */
[----:B------:R-:W1:Y:S08]  /*2270*/  LDC.64 R4, c[0x0][0xb10] ;  /* 0x0002c400ff047b82 */ /* 0x000e700000000a00 */
[----:B------:R-:W2:Y:S08]  /*2280*/  LDC.64 R2, c[0x0][0xb18] ;  /* 0x0002c600ff027b82 */ /* 0x000eb00000000a00 */
[----:B------:R-:W3:Y:S08]  /*2290*/  LDC R6, c[0x0][0xb20] ;  /* 0x0002c800ff067b82 */ /* 0x000ef00000000800 */
[----:B------:R-:W4:Y:S01]  /*22a0*/  LDC R7, c[0x0][0xb0c] ;  /* 0x0002c300ff077b82 */ /* 0x000f220000000800 */
[----:B-1----:R-:W-:-:S05]  /*22b0*/  IMAD.HI.U32 R4, R10, R4, RZ ;  /* 0x000000040a047227 */ /* 0x002fca00078e00ff */
[----:B------:R-:W-:Y:S01]  /*22c0*/  SHF.R.U32.HI R4, RZ, R5, R4 ;  /* 0x00000005ff047219 */ /* 0x000fe20000011604 */
[----:B--2---:R-:W-:Y:S01]  /*22d0*/  IMAD.HI.U32 R3, R9, R3, RZ ;  /* 0x0000000309037227 */ /* 0x004fe200078e00ff */
[----:B------:R-:W-:-:S04]  /*22e0*/  ISETP.NE.AND P0, PT, R2, 0x1, PT ;  /* 0x000000010200780c */ /* 0x000fc80003f05270 */
[----:B---3--:R-:W-:-:S04]  /*22f0*/  SHF.R.U32.HI R3, RZ, R6, R3 ;  /* 0x00000006ff037219 */ /* 0x008fc80000011603 */
[----:B------:R-:W-:Y:S02]  /*2300*/  SEL R3, R9, R3, !P0 ;  /* 0x0000000309037207 */ /* 0x000fe40004000000 */
[----:B----4-:R-:W-:-:S04]  /*2310*/  ISETP.NE.AND P1, PT, R7, 0x1, PT ;  /* 0x000000010700780c */ /* 0x010fc80003f25270 */
[----:B------:R-:W-:-:S05]  /*2320*/  SEL R4, R10, R4, !P1 ;  /* 0x000000040a047207 */ /* 0x000fca0004800000 */
[----:B------:R-:W-:Y:S02]  /*2330*/  IMAD.IADD R5, R3, 0x1, -R4 ;  /* 0x0000000103057824 */ /* 0x000fe400078e0a04 */
[----:B------:R-:W-:Y:S02]  /*2340*/  IMAD.IADD R3, R4, 0x1, -R3 ;  /* 0x0000000104037824 */ /* 0x000fe400078e0a03 */
[----:B------:R-:W-:Y:S02]  /*2350*/  IMAD R10, R5, R7, R10 ;  /* 0x00000007050a7224 */ /* 0x000fe400078e020a */
[----:B------:R-:W-:-:S07]  /*2360*/  IMAD R9, R3, R2, R9 ;  /* 0x0000000203097224 */ /* 0x000fce00078e0209 */
.L_x_34:
[----:B------:R-:W-:Y:S01]  /*2370*/  VIADD R16, R16, 0x1 ;  /* 0x0000000110107836 */ /* 0x000fe20000000000 */
[----:B------:R-:W-:Y:S01]  /*2380*/  PLOP3.LUT P1, PT, PT, PT, PT, 0x80, 0x8 ;  /* 0x000000000008781c */ /* 0x000fe20003f2f070 */
[----:B------:R-:W-:Y:S02]  /*2390*/  IMAD.IADD R15, R10, 0x1, R63 ;  /* 0x000000010a0f7824 */ /* 0x000fe400078e023f */
[----:B------:R-:W-:Y:S01]  /*23a0*/  IMAD.IADD R14, R9, 0x1, R62 ;  /* 0x00000001090e7824 */ /* 0x000fe200078e023e */
[----:B------:R-:W-:-:S04]  /*23b0*/  ISETP.NE.AND P0, PT, R16, 0x2, PT ;  /* 0x000000021000780c */ /* 0x000fc80003f05270 */
[----:B------:R-:W-:Y:S02]  /*23c0*/  SEL R2, RZ, 0x1, P0 ;  /* 0x00000001ff027807 */ /* 0x000fe40000000000 */
[----:B------:R-:W-:Y:S02]  /*23d0*/  SEL R16, R16, RZ, P0 ;  /* 0x000000ff10107207 */ /* 0x000fe40000000000 */
[----:B------:R-:W-:Y:S01]  /*23e0*/  LOP3.LUT R13, R13, R2, RZ, 0x3c, !PT ;  /* 0x000000020d0d7212 */ /* 0x000fe200078e3cff */
[----:B------:R-:W-:Y:S06]  /*23f0*/  @P2 BRA `(.L_x_35) ;  /* 0xfffffff000402947 */ /* 0x000fec000383ffff */
[----:B------:R-:W-:Y:S01]  /*2400*/  UIADD3 UR5, UPT, UPT, UR4, 0x10, URZ ;  /* 0x0000001004057890 */ /* 0x000fe2000fffe0ff */
[----:B------:R-:W-:-:S03]  /*2410*/  SHF.L.U32 R2, R17, 0x1f, RZ ;  /* 0x0000001f11027819 */ /* 0x000fc600000006ff */
[----:B------:R-:W-:-:S09]  /*2420*/  ULEA UR4, UR6, UR5, 0x3 ;  /* 0x0000000506047291 */ /* 0x000fd2000f8e18ff */
[----:B------:R-:W1:Y:S02]  /*2430*/  SYNCS.PHASECHK.TRANS64.TRYWAIT P0, [UR4], R2 ;  /* 0x00000002ff0075a7 */ /* 0x000e640008001104 */
[----:B-1----:R-:W-:Y:S05]  /*2440*/  @!P0 BRA `(.L_x_36) ;  /* 0x00000060004c8947 */ /* 0x002fea0003800000 */
.L_x_134:
[----:B------:R-:W-:-:S04]  /*2450*/  UIADD3 UR6, UPT, UPT, UR6, 0x1, URZ ;  /* 0x0000000106067890 */ /* 0x000fc8000fffe0ff */
[----:B------:R-:W-:-:S04]  /*2460*/  UISETP.NE.AND UP0, UPT, UR6, 0x2, UPT ;  /* 0x000000020600788c */ /* 0x000fc8000bf05270 */
[----:B------:R-:W-:Y:S02]  /*2470*/  USEL UR4, URZ, 0x1, UP0 ;  /* 0x00000001ff047887 */ /* 0x000fe40008000000 */
[----:B------:R-:W-:-:S04]  /*2480*/  USEL UR6, UR6, URZ, UP0 ;  /* 0x000000ff06067287 */ /* 0x000fc80008000000 */
[----:B------:R-:W-:Y:S01]  /*2490*/  ULEA UR6, UR6, UR5, 0x3 ;  /* 0x0000000506067291 */ /* 0x000fe2000f8e18ff */
[----:B-1----:R-:W-:-:S04]  /*24a0*/  LOP3.LUT R2, R17, UR4, RZ, 0x3c, !PT ;  /* 0x0000000411027c12 */ /* 0x002fc8000f8e3cff */
[----:B------:R-:W-:Y:S01]  /*24b0*/  SHF.L.U32 R2, R2, 0x1f, RZ ;  /* 0x0000001f02027819 */ /* 0x000fe200000006ff */
[----:B----4-:R-:W-:-:S07]  /*24c0*/  IMAD.U32 R0, RZ, RZ, UR6 ;  /* 0x00000006ff007e24 */ /* 0x010fce000f8e00ff */
.L_x_37:
[----:B-1----:R1:W2:Y:S02]  /*24d0*/  SYNCS.PHASECHK.TRANS64.TRYWAIT P0, [R0+URZ], R2 ;  /* 0x00000002000075a7 */ /* 0x0022a400080011ff */
[----:B--2---:R-:W-:Y:S05]  /*24e0*/  @!P0 NANOSLEEP.SYNCS 0x989680 ;  /* 0x009896800000895d */ /* 0x004fea0003900000 */
[----:B------:R-:W2:Y:S02]  /*24f0*/  @!P0 SYNCS.PHASECHK.TRANS64 P0, [R0+URZ], R2 ;  /* 0x00000002000085a7 */ /* 0x000ea400080010ff */
[----:B--2---:R-:W-:Y:S05]  /*2500*/  @P0 EXIT ;  /* 0x000000000000094d */ /* 0x004fea0003800000 */
[----:B------:R-:W-:Y:S05]  /*2510*/  BRA `(.L_x_37) ;  /* 0xfffffffc00ec7947 */ /* 0x000fea000383ffff */
.L_x_17:
[----:B------:R-:W-:-:S04]  /*2520*/  UISETP.NE.AND UP1, UPT, UR37, URZ, UPT ;  /* 0x000000ff2500728c */ /* 0x000fc8000bf25270 */
[----:B------:R-:W-:-:S09]  /*2530*/  UISETP.NE.OR UP1, UPT, UR8, 0x1, UP1 ;  /* 0x000000010800788c */ /* 0x000fd20008f25670 */
[----:B------:R-:W-:Y:S05]  /*2540*/  BRA.U UP1, `(.L_x_38) ;  /* 0x0000000501487547 */ /* 0x000fea000b800000 */
[----:B------:R-:W-:Y:S01]  /*2550*/  ISETP.NE.AND P2, PT, R2, RZ, PT ;  /* 0x000000ff0200720c */ /* 0x000fe20003f45270 */
[----:B------:R-:W-:Y:S01]  /*2560*/  IMAD.MOV.U32 R12, RZ, RZ, 0x1 ;  /* 0x00000001ff0c7424 */ /* 0x000fe200078e00ff */
[----:B------:R-:W-:Y:S02]  /*2570*/  CS2R R10, SRZ ;  /* 0x00000000000a7805 */ /* 0x000fe4000001ff00 */
[----:B------:R-:W-:Y:S01]  /*2580*/  CS2R R8, SRZ ;  /* 0x0000000000087805 */ /* 0x000fe2000001ff00 */
[----:B------:R-:W-:Y:S01]  /*2590*/  UMOV UR4, 0x400 ;  /* 0x0000040000047882 */ /* 0x000fe20000000000 */
[----:B------:R-:W-:Y:S01]  /*25a0*/  UMOV UR6, URZ ;  /* 0x000000ff00067c82 */ /* 0x000fe20008000000 */
[----:B------:R-:W-:-:S12]  /*25b0*/  ULEA UR37, UR37, UR4, 0x18 ;  /* 0x0000000425257291 */ /* 0x000fd8000f8ec0ff */
.L_x_42:
[----:B------:R-:W-:Y:S02]  /*25c0*/  LEA R0, R8, UR37, 0x3 ;  /* 0x0000002508007c11 */ /* 0x000fe4000f8e18ff */
[----:B------:R-:W-:-:S03]  /*25d0*/  SHF.L.U32 R4, R9, 0x1f, RZ ;  /* 0x0000001f09047819 */ /* 0x000fc600000006ff */
[----:B------:R-:W-:Y:S01]  /*25e0*/  VIADD R5, R0, 0xe0 ;  /* 0x000000e000057836 */ /* 0x000fe20000000000 */
[----:B------:R-:W1:Y:S02]  /*25f0*/  SYNCS.PHASECHK.TRANS64.TRYWAIT P0, [R0+URZ+0xd0], R4 ;  /* 0x0000d004000075a7 */ /* 0x000e6400080011ff */
[----:B-1----:R-:W-:Y:S05]  /*2600*/  @!P0 BRA `(.L_x_39) ;  /* 0x0000005c00f48947 */ /* 0x002fea0003800000 */
.L_x_135:
[----:B------:R-:W-:Y:S01]  /*2610*/  ULEA UR5, UR6, UR37, 0x3 ;  /* 0x0000002506057291 */ /* 0x000fe2000f8e18ff */
[----:B-1----:R-:W-:Y:S01]  /*2620*/  PRMT R0, RZ, 0x654, R5 ;  /* 0x00000654ff007816 */ /* 0x002fe20000000005 */
[----:B------:R-:W-:Y:S01]  /*2630*/  @!P2 IMAD.MOV.U32 R4, RZ, RZ, 0x10 ;  /* 0x00000010ff04a424 */ /* 0x000fe200078e00ff */
[----:B------:R-:W-:Y:S01]  /*2640*/  SHF.L.U32 R5, R12, 0x1f, RZ ;  /* 0x0000001f0c057819 */ /* 0x000fe200000006ff */
[----:B------:R-:W-:Y:S01]  /*2650*/  UIADD3 UR4, UPT, UPT, UR5, 0x70, URZ ;  /* 0x0000007005047890 */ /* 0x000fe2000fffe0ff */
[----:B------:R1:W-:Y:S05]  /*2660*/  SYNCS.ARRIVE.TRANS64.RED.A1T0 RZ, [R0+URZ], RZ ;  /* 0x000000ff00ff79a7 */ /* 0x0003ea00081004ff */
[----:B------:R-:W-:Y:S01]  /*2670*/  IMAD.U32 R6, RZ, RZ, UR4 ;  /* 0x00000004ff067e24 */ /* 0x000fe2000f8e00ff */
[----:B------:R-:W2:Y:S04]  /*2680*/  SYNCS.PHASECHK.TRANS64.TRYWAIT P0, [UR5+0x80], R5 ;  /* 0x00008005ff0075a7 */ /* 0x000ea80008001105 */
[----:B------:R-:W-:Y:S01]  /*2690*/  PRMT R6, R2, 0x654, R6 ;  /* 0x0000065402067816 */ /* 0x000fe20000000006 */
[----:B-12---:R-:W-:Y:S06]  /*26a0*/  @!P0 BRA `(.L_x_40) ;  /* 0x0000005c00e08947 */ /* 0x006fec0003800000 */
.L_x_137:
[----:B------:R-:W-:Y:S01]  /*26b0*/  ULEA UR4, UR6, UR37, 0x4 ;  /* 0x0000002506047291 */ /* 0x000fe2000f8e20ff */
[----:B------:R-:W-:Y:S01]  /*26c0*/  SEL R3, R6, R3, !P2 ;  /* 0x0000000306037207 */ /* 0x000fe20005000000 */
[----:B------:R-:W-:Y:S01]  /*26d0*/  UIADD3 UR5, UPT, UPT, UR5, 0x70, URZ ;  /* 0x0000007005057890 */ /* 0x000fe2000fffe0ff */
[----:B-1----:R-:W-:Y:S01]  /*26e0*/  LEA R0, R11, UR37, 0x3 ;  /* 0x000000250b007c11 */ /* 0x002fe2000f8e18ff */
[----:B------:R-:W-:Y:S01]  /*26f0*/  UIADD3 UR4, UPT, UPT, UR4, 0x100, URZ ;  /* 0x0000010004047890 */ /* 0x000fe2000fffe0ff */
[----:B------:R1:W-:Y:S01]  /*2700*/  @!P2 SYNCS.ARRIVE.TRANS64.RED RZ, [R3+URZ], R4 ;  /* 0x0000000403ffa9a7 */ /* 0x0003e200080004ff */
[----:B------:R-:W-:Y:S01]  /*2710*/  UIADD3 UR6, UPT, UPT, UR6, 0x1, URZ ;  /* 0x0000000106067890 */ /* 0x000fe2000fffe0ff */
[----:B------:R-:W-:-:S03]  /*2720*/  VIADD R8, R8, 0x1 ;  /* 0x0000000108087836 */ /* 0x000fc60000000000 */
[----:B------:R-:W-:Y:S02]  /*2730*/  UISETP.NE.AND UP0, UPT, UR6, 0x2, UPT ;  /* 0x000000020600788c */ /* 0x000fe4000bf05270 */
[----:B------:R-:W-:Y:S01]  /*2740*/  ISETP.NE.AND P0, PT, R8, 0x2, PT ;  /* 0x000000020800780c */ /* 0x000fe20003f05270 */
[----:B------:R-:W-:Y:S06]  /*2750*/  UGETNEXTWORKID.BROADCAST [UR4], [UR5] ;  /* 0x00000000040073ca */ /* 0x000fec0008000100 */
[----:B------:R-:W-:Y:S02]  /*2760*/  USEL UR4, URZ, 0x1, UP0 ;  /* 0x00000001ff047887 */ /* 0x000fe40008000000 */
[----:B------:R-:W-:-:S04]  /*2770*/  USEL UR6, UR6, URZ, UP0 ;  /* 0x000000ff06067287 */ /* 0x000fc80008000000 */
[----:B------:R-:W-:Y:S02]  /*2780*/  LOP3.LUT R12, R12, UR4, RZ, 0x3c, !PT ;  /* 0x000000040c0c7c12 */ /* 0x000fe4000f8e3cff */
[----:B-1----:R-:W-:-:S04]  /*2790*/  SHF.L.U32 R4, R10, 0x1f, RZ ;  /* 0x0000001f0a047819 */ /* 0x002fc800000006ff */
[----:B------:R-:W1:Y:S02]  /*27a0*/  SYNCS.PHASECHK.TRANS64.TRYWAIT P1, [R0+URZ+0x70], R4 ;  /* 0x00007004000075a7 */ /* 0x000e6400080211ff */
[----:B-1----:R-:W-:Y:S05]  /*27b0*/  @!P1 BRA `(.L_x_41) ;  /* 0x0000005c00b49947 */ /* 0x002fea0003800000 */
.L_x_138:
[C---:B-1----:R-:W-:Y:S01]  /*27c0*/  LEA R4, R11.reuse, UR37, 0x4 ;  /* 0x000000250b047c11 */ /* 0x042fe2000f8e20ff */
[----:B------:R-:W-:Y:S01]  /*27d0*/  VIADD R0, R0, 0x80 ;  /* 0x0000008000007836 */ /* 0x000fe20000000000 */
[----:B------:R-:W-:Y:S01]  /*27e0*/  SEL R8, R8, RZ, P0 ;  /* 0x000000ff08087207 */ /* 0x000fe20000000000 */
[----:B------:R-:W-:-:S03]  /*27f0*/  VIADD R11, R11, 0x1 ;  /* 0x000000010b0b7836 */ /* 0x000fc60000000000 */
[----:B------:R-:W1:Y:S01]  /*2800*/  LDS.128 R4, [R4+0x100] ;  /* 0x0001000004047984 */ /* 0x000e620000000c00 */
[----:B------:R-:W-:Y:S02]  /*2810*/  PRMT R0, RZ, 0x654, R0 ;  /* 0x00000654ff007816 */ /* 0x000fe40000000000 */
[C---:B------:R-:W-:Y:S01]  /*2820*/  ISETP.NE.AND P1, PT, R11.reuse, 0x2, PT ;  /* 0x000000020b00780c */ /* 0x040fe20003f25270 */
[----:B------:R-:W-:Y:S01]  /*2830*/  @!PT LDS RZ, [RZ] ;  /* 0x00000000fffff984 */ /* 0x000fe20000000800 */
[----:B------:R-:W-:Y:S01]  /*2840*/  @!PT LDS RZ, [RZ] ;  /* 0x00000000fffff984 */ /* 0x000fe20000000800 */
[----:B------:R-:W-:Y:S01]  /*2850*/  @!PT LDS RZ, [RZ] ;  /* 0x00000000fffff984 */ /* 0x000fe20000000800 */
[----:B------:R-:W-:Y:S01]  /*2860*/  @!PT LDS RZ, [RZ] ;  /* 0x00000000fffff984 */ /* 0x000fe20000000800 */
[----:B------:R2:W-:Y:S06]  /*2870*/  MEMBAR.ALL.CTA ;  /* 0x0000000000007992 */ /* 0x0005ec0000008000 */
[----:B--2---:R-:W2:Y:S01]  /*2880*/  FENCE.VIEW.ASYNC.S ;  /* 0x00000000000073c6 */ /* 0x004ea20000000000 */
[----:B------:R-:W-:Y:S01]  /*2890*/  SEL R11, R11, RZ, P1 ;  /* 0x000000ff0b0b7207 */ /* 0x000fe20000800000 */
[----:B--2---:R2:W-:Y:S01]  /*28a0*/  SYNCS.ARRIVE.TRANS64.RED.A1T0 RZ, [R0+URZ], RZ ;  /* 0x000000ff00ff79a7 */ /* 0x0045e200081004ff */
[----:B-1----:R-:W-:-:S02]  /*28b0*/  LOP3.LUT P3, RZ, R6, 0x1, RZ, 0xc0, !PT ;  /* 0x0000000106ff7812 */ /* 0x002fc4000786c0ff */
[----:B------:R-:W-:-:S04]  /*28c0*/  SEL R4, RZ, 0x1, P1 ;  /* 0x00000001ff047807 */ /* 0x000fc80000800000 */
[----:B------:R-:W-:Y:S02]  /*28d0*/  LOP3.LUT R10, R10, R4, RZ, 0x3c, !PT ;  /* 0x000000040a0a7212 */ /* 0x000fe400078e3cff */
[----:B--2---:R-:W-:-:S04]  /*28e0*/  SEL R0, RZ, 0x1, P0 ;  /* 0x00000001ff007807 */ /* 0x004fc80000000000 */
[----:B------:R-:W-:Y:S01]  /*28f0*/  LOP3.LUT R9, R9, R0, RZ, 0x3c, !PT ;  /* 0x0000000009097212 */ /* 0x000fe200078e3cff */
[----:B------:R-:W-:Y:S06]  /*2900*/  @P3 BRA `(.L_x_42) ;  /* 0xfffffffc002c3947 */ /* 0x000fec000383ffff */
[----:B------:R-:W-:Y:S01]  /*2910*/  ULEA UR5, UR6, UR37, 0x3 ;  /* 0x0000002506057291 */ /* 0x000fe2000f8e18ff */
[----:B------:R-:W-:-:S08]  /*2920*/  SHF.L.U32 R2, R12, 0x1f, RZ ;  /* 0x0000001f0c027819 */ /* 0x000fd000000006ff */
[----:B------:R-:W1:Y:S02]  /*2930*/  SYNCS.PHASECHK.TRANS64 P0, [UR5+0x80], R2 ;  /* 0x00008002ff0075a7 */ /* 0x000e640008001005 */
[----:B-1----:R-:W-:Y:S05]  /*2940*/  @P0 BRA `(.L_x_43) ;  /* 0x0000000000080947 */ /* 0x002fea0003800000 */
[----:B------:R-:W1:Y:S02]  /*2950*/  SYNCS.PHASECHK.TRANS64.TRYWAIT P0, [UR5+0x80], R2 ;  /* 0x00008002ff0075a7 */ /* 0x000e640008001105 */
[----:B-1----:R-:W-:Y:S05]  /*2960*/  @!P0 BRA `(.L_x_44) ;  /* 0x0000005c005c8947 */ /* 0x002fea0003800000 */
.L_x_43:
[----:B------:R-:W-:-:S04]  /*2970*/  UIADD3 UR4, UPT, UPT, UR6, 0x1, URZ ;  /* 0x0000000106047890 */ /* 0x000fc8000fffe0ff */
[----:B------:R-:W-:-:S04]  /*2980*/  UISETP.NE.AND UP0, UPT, UR4, 0x2, UPT ;  /* 0x000000020400788c */ /* 0x000fc8000bf05270 */
[----:B------:R-:W-:Y:S02]  /*2990*/  USEL UR7, URZ, 0x1, UP0 ;  /* 0x00000001ff077887 */ /* 0x000fe40008000000 */
[----:B------:R-:W-:-:S04]  /*29a0*/  USEL UR4, UR4, URZ, UP0 ;  /* 0x000000ff04047287 */ /* 0x000fc80008000000 */
[----:B------:R-:W-:Y:S01]  /*29b0*/  ULEA UR4, UR4, UR37, 0x3 ;  /* 0x0000002504047291 */ /* 0x000fe2000f8e18ff */
[----:B-1----:R-:W-:-:S04]  /*29c0*/  LOP3.LUT R2, R12, UR7, RZ, 0x3c, !PT ;  /* 0x000000070c027c12 */ /* 0x002fc8000f8e3cff */
[----:B------:R-:W-:-:S04]  /*29d0*/  SHF.L.U32 R0, R2, 0x1f, RZ ;  /* 0x0000001f02007819 */ /* 0x000fc800000006ff */
[----:B------:R-:W1:Y:S02]  /*29e0*/  SYNCS.PHASECHK.TRANS64 P0, [UR4+0x80], R0 ;  /* 0x00008000ff0075a7 */ /* 0x000e640008001004 */
[----:B-1----:R-:W-:Y:S05]  /*29f0*/  @P0 EXIT ;  /* 0x000000000000094d */ /* 0x002fea0003800000 */
[----:B------:R-:W-:Y:S02]  /*2a00*/  SHF.L.U32 R2, R2, 0x1f, RZ ;  /* 0x0000001f02027819 */ /* 0x000fe400000006ff */
[----:B------:R-:W-:-:S07]  /*2a10*/  MOV R0, UR4 ;  /* 0x0000000400007c02 */ /* 0x000fce0008000f00 */
.L_x_45:
[----:B-1----:R1:W2:Y:S02]  /*2a20*/  SYNCS.PHASECHK.TRANS64.TRYWAIT P0, [R0+URZ+0x80], R2 ;  /* 0x00008002000075a7 */ /* 0x0022a400080011ff */
[----:B--2---:R-:W-:Y:S05]  /*2a30*/  @!P0 NANOSLEEP.SYNCS 0x989680 ;  /* 0x009896800000895d */ /* 0x004fea0003900000 */
[----:B------:R-:W2:Y:S02]  /*2a40*/  @!P0 SYNCS.PHASECHK.TRANS64 P0, [R0+URZ+0x80], R2 ;  /* 0x00008002000085a7 */ /* 0x000ea400080010ff */
[----:B--2---:R-:W-:Y:S05]  /*2a50*/  @P0 EXIT ;  /* 0x000000000000094d */ /* 0x004fea0003800000 */
[----:B------:R-:W-:Y:S05]  /*2a60*/  BRA `(.L_x_45) ;  /* 0xfffffffc00ec7947 */ /* 0x000fea000383ffff */
.L_x_38:
[----:B------:R-:W-:-:S09]  /*2a70*/  UISETP.NE.AND UP1, UPT, UR8, URZ, UPT ;  /* 0x000000ff0800728c */ /* 0x000fd2000bf25270 */
[----:B------:R-:W-:Y:S05]  /*2a80*/  BRA.U UP1, `(.L_x_46) ;  /* 0x00000011013c7547 */ /* 0x000fea000b800000 */
[----:B------:R-:W-:Y:S01]  /*2a90*/  UMOV UR4, 0x40 ;  /* 0x0000004000047882 */ /* 0x000fe20000000000 */
[----:B------:R-:W-:Y:S01]  /*2aa0*/  NOP ;  /* 0x0000000000007918 */ /* 0x000fe20000000000 */
[----:B------:R-:W-:Y:S01]  /*2ab0*/  ULEA UR4, UR37, UR4, 0x18 ;  /* 0x0000000425047291 */ /* 0x000fe2000f8ec0ff */
[----:B------:R-:W-:Y:S02]  /*2ac0*/  UMOV UR5, 0x400 ;  /* 0x0000040000057882 */ /* 0x000fe40000000000 */
[----:B------:R-:W-:-:S06]  /*2ad0*/  ULEA UR37, UR37, UR5, 0x18 ;  /* 0x0000000525257291 */ /* 0x000fcc000f8ec0ff */
[----:B------:R-:W1:Y:S02]  /*2ae0*/  LDS.U8 R0, [UR4+0x1c] ;  /* 0x00001c04ff007984 */ /* 0x000e640008000000 */
[----:B-1----:R-:W-:-:S13]  /*2af0*/  ISETP.NE.AND P0, PT, R0, RZ, PT ;  /* 0x000000ff0000720c */ /* 0x002fda0003f05270 */
[----:B------:R-:W-:Y:S05]  /*2b00*/  @P0 BRA `(.L_x_47) ;  /* 0x0000000000580947 */ /* 0x000fea0003800000 */
[----:B------:R-:W-:-:S13]  /*2b10*/  ELECT P0, URZ, PT ;  /* 0x0000000000ff782f */ /* 0x000fda0003800000 */
[----:B------:R-:W-:Y:S05]  /*2b20*/  @!P0 BRA `(.L_x_48) ;  /* 0x0000000000608947 */ /* 0x000fea0003800000 */
[----:B------:R-:W-:Y:S01]  /*2b30*/  UMOV UR5, 0x10 ;  /* 0x0000001000057882 */ /* 0x000fe20000000000 */
[----:B------:R-:W-:Y:S01]  /*2b40*/  HFMA2 R0, -RZ, RZ, 0, 5.9604644775390625e-08 ;  /* 0x00000001ff007431 */ /* 0x000fe200000001ff */
[----:B------:R-:W-:-:S03]  /*2b50*/  MOV R2, 0xffff ;  /* 0x0000ffff00027802 */ /* 0x000fc60000000f00 */
[----:B------:R-:W-:Y:S04]  /*2b60*/  DEPBAR.LE SB1, 0x36 ;  /* 0x00009d800000791a */ /* 0x000fe80000000000 */
[----:B------:R-:W1:Y:S02]  /*2b70*/  UTCATOMSWS.FIND_AND_SET.ALIGN UP0, UR5, UR5 ;  /* 0x00000005000575e3 */ /* 0x000e640008000800 */
[----:B-1----:R-:W-:Y:S01]  /*2b80*/  MOV R3, UR5 ;  /* 0x0000000500037c02 */ /* 0x002fe20008000f00 */
[----:B------:R-:W-:Y:S06]  /*2b90*/  BRA.U UP0, `(.L_x_49) ;  /* 0x0000000100187547 */ /* 0x000fec000b800000 */
.L_x_50:
[----:B------:R-:W-:Y:S05]  /*2ba0*/  NANOSLEEP 0x64 ;  /* 0x000000640000795d */ /* 0x000fea0003800000 */
[----:B------:R-:W-:-:S05]  /*2bb0*/  UMOV UR5, 0x10 ;  /* 0x0000001000057882 */ /* 0x000fca0000000000 */
[----:B------:R-:W-:Y:S04]  /*2bc0*/  DEPBAR.LE SB1, 0x36 ;  /* 0x00009d800000791a */ /* 0x000fe80000000000 */
[----:B------:R-:W1:Y:S02]  /*2bd0*/  UTCATOMSWS.FIND_AND_SET.ALIGN UP0, UR5, UR5 ;  /* 0x00000005000575e3 */ /* 0x000e640008000800 */
[----:B-1----:R-:W-:Y:S01]  /*2be0*/  MOV R3, UR5 ;  /* 0x0000000500037c02 */ /* 0x002fe20008000f00 */
[----:B------:R-:W-:Y:S05]  /*2bf0*/  BRA.U !UP0, `(.L_x_50) ;  /* 0xfffffffd08e87547 */ /* 0x000fea000b83ffff */
.L_x_49:
[-C--:B------:R-:W-:Y:S02]  /*2c00*/  SHF.L.U32 R2, R2, R3.reuse, RZ ;  /* 0x0000000302027219 */ /* 0x080fe400000006ff */
[----:B------:R-:W-:Y:S01]  /*2c10*/  SHF.L.U32 R0, R0, R3, RZ ;  /* 0x0000000300007219 */ /* 0x000fe200000006ff */
[----:B------:R-:W-:Y:S02]  /*2c20*/  IMAD.SHL.U32 R3, R3, 0x20, RZ ;  /* 0x0000002003037824 */ /* 0x000fe400078e00ff */
[----:B------:R1:W-:Y:S04]  /*2c30*/  ATOMS.OR RZ, [UR4+0x14], R2 ;  /* 0x00001402ffff798c */ /* 0x0003e8000b000004 */
[----:B------:R1:W-:Y:S04]  /*2c40*/  ATOMS.OR RZ, [UR4+0x18], R0 ;  /* 0x00001800ffff798c */ /* 0x0003e8000b000004 */
[----:B------:R1:W-:Y:S01]  /*2c50*/  STS [UR37+0x120], R3 ;  /* 0x00012003ff007988 */ /* 0x0003e20008000825 */
[----:B------:R-:W-:Y:S05]  /*2c60*/  BRA `(.L_x_48) ;  /* 0x0000000000107947 */ /* 0x000fea0003800000 */
.L_x_47:
[----:B------:R-:W-:Y:S02]  /*2c70*/  MOV R0, 0xffffffff ;  /* 0xffffffff00007802 */ /* 0x000fe40000000f00 */
[----:B------:R-:W-:-:S03]  /*2c80*/  MOV R2, 0x2cb0 ;  /* 0x00002cb000027802 */ /* 0x000fc60000000f00 */
[----:B------:R1:W-:Y:S04]  /*2c90*/  STS [UR37+0x120], R0 ;  /* 0x00012000ff007988 */ /* 0x0003e80008000825 */
[----:B-1-3-5:R-:W-:Y:S05]  /*2ca0*/  CALL.REL.NOINC `($__internal_1_$__cuda_sm10x_tcgen05_guardrail_trap_phase_invalid_during_alloc) ;  /* 0x0000006000a47944 */ /* 0x02afea0003c00000 */
.L_x_48:
[----:B------:R-:W-:Y:S05]  /*2cb0*/  WARPSYNC.ALL ;  /* 0x0000000000007948 */ /* 0x000fea0003800000 */
[----:B------:R-:W2:Y:S01]  /*2cc0*/  S2UR UR5, SR_CgaCtaId ;  /* 0x00000000000579c3 */ /* 0x000ea20000008800 */
[----:B------:R-:W-:Y:S01]  /*2cd0*/  UMOV UR4, 0x400 ;  /* 0x0000040000047882 */ /* 0x000fe20000000000 */
[----:B------:R-:W-:-:S06]  /*2ce0*/  NOP ;  /* 0x0000000000007918 */ /* 0x000fcc0000000000 */
[----:B------:R-:W-:Y:S06]  /*2cf0*/  BAR.ARV 0x6, 0xa0 ;  /* 0x0182800000007b1d */ /* 0x000fec0000002000 */
[----:B------:R-:W4:Y:S01]  /*2d00*/  LDCU UR7, c[0x0][0x38c] ;  /* 0x00007180ff0777ac */ /* 0x000f220008000800 */
[----:B------:R-:W-:Y:S01]  /*2d10*/  IMAD.MOV.U32 R11, RZ, RZ, 0x1 ;  /* 0x00000001ff0b7424 */ /* 0x000fe200078e00ff */
[----:B------:R-:W-:Y:S01]  /*2d20*/  CS2R R8, SRZ ;  /* 0x0000000000087805 */ /* 0x000fe2000001ff00 */
[----:B------:R-:W-:Y:S01]  /*2d30*/  IMAD.MOV.U32 R10, RZ, RZ, RZ ;  /* 0x000000ffff0a7224 */ /* 0x000fe200078e00ff */
[----:B------:R-:W3:Y:S01]  /*2d40*/  LDCU UR6, c[0x0][0x38c] ;  /* 0x00007180ff0677ac */ /* 0x000ee20008000800 */
[----:B------:R-:W-:Y:S01]  /*2d50*/  UMOV UR15, URZ ;  /* 0x000000ff000f7c82 */ /* 0x000fe20008000000 */
[----:B------:R-:W-:Y:S01]  /*2d60*/  UMOV UR14, URZ ;  /* 0x000000ff000e7c82 */ /* 0x000fe20008000000 */
[----:B--2---:R-:W-:Y:S01]  /*2d70*/  ULEA UR5, UR5, UR4, 0x18 ;  /* 0x0000000405057291 */ /* 0x004fe2000f8ec0ff */
[----:B------:R-:W-:Y:S01]  /*2d80*/  UMOV UR32, 0x0 ;  /* 0x0000000000207882 */ /* 0x000fe20000000000 */
[----:B------:R-:W-:-:S02]  /*2d90*/  UMOV UR33, 0x4200910 ;  /* 0x0420091000217882 */ /* 0x000fc40000000000 */
[----:B------:R-:W-:Y:S02]  /*2da0*/  UIADD3 UR9, UPT, UPT, UR5, 0x8800, URZ ;  /* 0x0000880005097890 */ /* 0x000fe4000fffe0ff */
[----:B------:R-:W-:Y:S02]  /*2db0*/  UIADD3 UR10, UPT, UPT, UR5, 0x10800, URZ ;  /* 0x00010800050a7890 */ /* 0x000fe4000fffe0ff */
[----:B----4-:R-:W-:Y:S01]  /*2dc0*/  UIADD3 UR7, UPT, UPT, UR7, 0x3f, URZ ;  /* 0x0000003f07077890 */ /* 0x010fe2000fffe0ff */
[----:B-1----:R-:W1:Y:S01]  /*2dd0*/  LDS R0, [UR5+0x120] ;  /* 0x00012005ff007984 */ /* 0x002e620008000800 */
[----:B------:R-:W-:Y:S02]  /*2de0*/  USHF.R.U32.HI UR9, URZ, 0x4, UR9 ;  /* 0x00000004ff097899 */ /* 0x000fe40008011609 */
[----:B------:R-:W-:Y:S02]  /*2df0*/  USHF.R.S32.HI UR4, URZ, 0x1f, UR7 ;  /* 0x0000001fff047899 */ /* 0x000fe40008011407 */
[----:B------:R-:W-:-:S02]  /*2e00*/  USHF.R.U32.HI UR10, URZ, 0x4, UR10 ;  /* 0x00000004ff0a7899 */ /* 0x000fc4000801160a */
[----:B------:R-:W-:Y:S02]  /*2e10*/  ULEA.HI UR4, UR4, UR7, URZ, 0x6 ;  /* 0x0000000704047291 */ /* 0x000fe4000f8f30ff */
[----:B------:R-:W-:Y:S02]  /*2e20*/  ULOP3.LUT UR9, UR9, 0x3fff, URZ, 0xc0, !UPT ;  /* 0x00003fff09097892 */ /* 0x000fe4000f8ec0ff */
[----:B------:R-:W-:Y:S02]  /*2e30*/  USHF.R.S32.HI UR4, URZ, 0x6, UR4 ;  /* 0x00000006ff047899 */ /* 0x000fe40008011404 */
[----:B------:R-:W-:Y:S02]  /*2e40*/  ULOP3.LUT UR10, UR10, 0x3fff, URZ, 0xc0, !UPT ;  /* 0x00003fff0a0a7892 */ /* 0x000fe4000f8ec0ff */
[----:B------:R-:W-:Y:S01]  /*2e50*/  UISETP.LT.AND UP0, UPT, UR4, 0x1, UPT ;  /* 0x000000010400788c */ /* 0x000fe2000bf01270 */
[----:B------:R-:W-:Y:S01]  /*2e60*/  UMOV UR30, 0x0 ;  /* 0x00000000001e7882 */ /* 0x000fe20000000000 */
[----:B------:R-:W-:-:S02]  /*2e70*/  UMOV UR31, 0x4200910 ;  /* 0x04200910001f7882 */ /* 0x000fc40000000000 */
[----:B------:R-:W-:Y:S01]  /*2e80*/  USEL UR8, UR4, 0x1, !UP0 ;  /* 0x0000000104087887 */ /* 0x000fe2000c000000 */
[----:B------:R-:W-:Y:S01]  /*2e90*/  UMOV UR28, 0x0 ;  /* 0x00000000001c7882 */ /* 0x000fe20000000000 */
[----:B------:R-:W-:Y:S01]  /*2ea0*/  UMOV UR29, 0x4200910 ;  /* 0x04200910001d7882 */ /* 0x000fe20000000000 */
[----:B------:R-:W-:Y:S01]  /*2eb0*/  UMOV UR26, 0x0 ;  /* 0x00000000001a7882 */ /* 0x000fe20000000000 */
[----:B------:R-:W-:Y:S01]  /*2ec0*/  UMOV UR27, 0x4200910 ;  /* 0x04200910001b7882 */ /* 0x000fe20000000000 */
[----:B------:R-:W-:Y:S01]  /*2ed0*/  UMOV UR24, 0x0 ;  /* 0x0000000000187882 */ /* 0x000fe20000000000 */
[----:B------:R-:W-:Y:S01]  /*2ee0*/  UMOV UR25, 0x4200910 ;  /* 0x0420091000197882 */ /* 0x000fe20000000000 */
[----:B------:R-:W-:Y:S01]  /*2ef0*/  UMOV UR22, 0x0 ;  /* 0x0000000000167882 */ /* 0x000fe20000000000 */
[----:B------:R-:W-:Y:S01]  /*2f00*/  UMOV UR23, 0x4200910 ;  /* 0x0420091000177882 */ /* 0x000fe20000000000 */
[----:B------:R-:W-:Y:S02]  /*2f10*/  ULOP3.LUT UR9, UR9, 0x10000, URZ, 0xfc, !UPT ;  /* 0x0001000009097892 */ /* 0x000fe4000f8efcff */
[----:B------:R-:W-:-:S02]  /*2f20*/  ULOP3.LUT UR10, UR10, 0x10000, URZ, 0xfc, !UPT ;  /* 0x000100000a0a7892 */ /* 0x000fc4000f8efcff */
[----:B------:R-:W-:Y:S02]  /*2f30*/  UIADD3 UR8, UPT, UPT, -UR8, URZ, URZ ;  /* 0x000000ff08087290 */ /* 0x000fe4000fffe1ff */
[----:B---3--:R-:W-:Y:S01]  /*2f40*/  UISETP.GE.AND UP3, UPT, UR6, 0x1, UPT ;  /* 0x000000010600788c */ /* 0x008fe2000bf66270 */
[----:B------:R-:W-:Y:S01]  /*2f50*/  UMOV UR20, 0x0 ;  /* 0x0000000000147882 */ /* 0x000fe20000000000 */
[----:B------:R-:W-:Y:S01]  /*2f60*/  UMOV UR21, 0x4200910 ;  /* 0x0420091000157882 */ /* 0x000fe20000000000 */
[----:B------:R-:W-:Y:S01]  /*2f70*/  UMOV UR18, 0x0 ;  /* 0x0000000000127882 */ /* 0x000fe20000000000 */
[----:B-1----:R-:W-:Y:S01]  /*2f80*/  R2UR UR16, R0 ;  /* 0x00000000001072ca */ /* 0x002fe200000e0000 */
[----:B------:R-:W-:-:S14]  /*2f90*/  UMOV UR19, 0x4200910 ;  /* 0x0420091000137882 */ /* 0x000fdc0000000000 */
.L_x_57:
[----:B------:R-:W-:Y:S02]  /*2fa0*/  LEA R0, R10, UR5, 0x3 ;  /* 0x000000050a007c11 */ /* 0x000fe4000f8e18ff */
[----:B------:R-:W-:Y:S02]  /*2fb0*/  SHF.L.U32 R2, R9, 0x1f, RZ ;  /* 0x0000001f09027819 */ /* 0x000fe400000006ff */
[----:B------:R-:W-:Y:S01]  /*2fc0*/  PLOP3.LUT P0, PT, PT, PT, UP3, 0x80, 0x8 ;  /* 0x000000000008781c */ /* 0x000fe20003f0f038 */
[----:B------:R-:W-:Y:S01]  /*2fd0*/  VIADD R3, R0, 0x80 ;  /* 0x0000008000037836 */ /* 0x000fe20000000000 */
[----:B-1----:R-:W1:Y:S02]  /*2fe0*/  SYNCS.PHASECHK.TRANS64.TRYWAIT P1, [R0+URZ+0x70], R2 ;  /* 0x00007002000075a7 */ /* 0x002e6400080211ff */
[----:B-1-3--:R-:W-:Y:S09]  /*2ff0*/  @!P1 BRA `(.L_x_51) ;  /* 0x0000005400d09947 */ /* 0x00aff20003800000 */
.L_x_140:
[----:B------:R-:W-:Y:S01]  /*3000*/  LEA R4, R10, UR5, 0x4 ;  /* 0x000000050a047c11 */ /* 0x000fe2000f8e20ff */
[----:B------:R-:W-:Y:S01]  /*3010*/  @UP3 ULEA UR7, UR14, UR5, 0x3 ;  /* 0x000000050e073291 */ /* 0x000fe2000f8e18ff */
[----:B------:R-:W-:Y:S01]  /*3020*/  PLOP3.LUT P2, PT, PT, PT, PT, 0x80, 0x8 ;  /* 0x000000000008781c */ /* 0x000fe20003f4f070 */
[----:B------:R-:W-:Y:S01]  /*3030*/  ULEA UR6, UR15, UR5, 0x3 ;  /* 0x000000050f067291 */ /* 0x000fe2000f8e18ff */
[----:B------:R-:W-:Y:S01]  /*3040*/  PRMT R3, RZ, 0x654, R3 ;  /* 0x00000654ff037816 */ /* 0x000fe20000000003 */
[----:B------:R-:W-:Y:S01]  /*3050*/  ULEA.HI UR11, UR15, UR15, URZ, 0x1 ;  /* 0x0000000f0f0b7291 */ /* 0x000fe2000f8f08ff */
[----:B------:R-:W2:Y:S01]  /*3060*/  LDS.128 R4, [R4+0x100] ;  /* 0x0001000004047984 */ /* 0x000ea20000000c00 */
[----:B-1----:R-:W-:Y:S02]  /*3070*/  @P0 SHF.L.U32 R2, R8, 0x1f, RZ ;  /* 0x0000001f08020819 */ /* 0x002fe400000006ff */
[----:B------:R-:W-:Y:S01]  /*3080*/  SHF.L.U32 R0, R11, 0x1f, RZ ;  /* 0x0000001f0b007819 */ /* 0x000fe200000006ff */
[----:B------:R-:W-:Y:S01]  /*3090*/  @!PT LDS RZ, [RZ] ;  /* 0x00000000fffff984 */ /* 0x000fe20000000800 */
[----:B------:R-:W-:Y:S01]  /*30a0*/  @!PT LDS RZ, [RZ] ;  /* 0x00000000fffff984 */ /* 0x000fe20000000800 */
[----:B------:R-:W-:Y:S01]  /*30b0*/  @!PT LDS RZ, [RZ] ;  /* 0x00000000fffff984 */ /* 0x000fe20000000800 */
[----:B------:R-:W-:Y:S01]  /*30c0*/  @!PT LDS RZ, [RZ] ;  /* 0x00000000fffff984 */ /* 0x000fe20000000800 */
[----:B------:R1:W-:Y:S06]  /*30d0*/  MEMBAR.ALL.CTA ;  /* 0x0000000000007992 */ /* 0x0003ec0000008000 */
[----:B-1----:R-:W1:Y:S02]  /*30e0*/  FENCE.VIEW.ASYNC.S ;  /* 0x00000000000073c6 */ /* 0x002e640000000000 */
[----:B-1----:R1:W-:Y:S01]  /*30f0*/  SYNCS.ARRIVE.TRANS64.RED.A1T0 RZ, [R3+URZ], RZ ;  /* 0x000000ff03ff79a7 */ /* 0x0023e200081004ff */
[----:B------:R1:W3:Y:S01]  /*3100*/  @P0 SYNCS.PHASECHK.TRANS64.TRYWAIT P2, [UR7], R2 ;  /* 0x00000002ff0005a7 */ /* 0x0002e20008041107 */
[----:B------:R-:W-:-:S02]  /*3110*/  USHF.L.U32 UR7, UR11, 0x6, URZ ;  /* 0x000000060b077899 */ /* 0x000fc400080006ff */
[----:B------:R-:W-:Y:S01]  /*3120*/  ULOP3.LUT UR11, UR11, 0xffe, URZ, 0xc0, !UPT ;  /* 0x00000ffe0b0b7892 */ /* 0x000fe2000f8ec0ff */
[----:B--2---:R-:W-:Y:S01]  /*3130*/  LOP3.LUT P1, RZ, R6, 0x1, RZ, 0xc0, !PT ;  /* 0x0000000106ff7812 */ /* 0x004fe2000782c0ff */
[----:B------:R-:W-:Y:S02]  /*3140*/  ULOP3.LUT UR7, UR7, 0xffffff80, URZ, 0xc0, !UPT ;  /* 0xffffff8007077892 */ /* 0x000fe4000f8ec0ff */
[----:B------:R-:W-:Y:S02]  /*3150*/  UIADD3 UR11, UPT, UPT, -UR11, UR15, URZ ;  /* 0x0000000f0b0b7290 */ /* 0x000fe4000fffe1ff */
[----:B------:R-:W-:-:S04]  /*3160*/  UIADD3 UR7, UPT, UPT, UR16, UR7, URZ ;  /* 0x0000000710077290 */ /* 0x000fc8000fffe0ff */
[----:B------:R-:W-:Y:S01]  /*3170*/  ULEA UR7, UR11, UR7, 0x14 ;  /* 0x000000070b077291 */ /* 0x000fe2000f8ea0ff */
[----:B------:R-:W2:Y:S02]  /*3180*/  SYNCS.PHASECHK.TRANS64.TRYWAIT P0, [UR6+0xb0], R0 ;  /* 0x0000b000ff0075a7 */ /* 0x000ea40008001106 */
[----:B-123--:R-:W-:Y:S09]  /*3190*/  @!P0 BRA `(.L_x_52) ;  /* 0x00000054007c8947 */ /* 0x00eff20003800000 */
.L_x_142:
[----:B------:R-:W-:Y:S01]  /*31a0*/  IADD3 R10, PT, PT, R10, 0x1, RZ ;  /* 0x000000010a0a7810 */ /* 0x000fe20007ffe0ff */
[----:B------:R-:W-:Y:S06]  /*31b0*/  BRA.U !UP3, `(.L_x_53) ;  /* 0x000000050b107547 */ /* 0x000fec000b800000 */
[----:B------:R-:W-:Y:S01]  /*31c0*/  UPLOP3.LUT UP4, UPT, UPT, UPT, UPT, 0x40, 0x4 ;  /* 0x000000000004789c */ /* 0x000fe20003f8e870 */
[----:B------:R-:W-:Y:S01]  /*31d0*/  UMOV UR13, UR8 ;  /* 0x00000008000d7c82 */ /* 0x000fe20008000000 */
[----:B------:R-:W-:Y:S01]  /*31e0*/  UMOV UR12, UR4 ;  /* 0x00000004000c7c82 */ /* 0x000fe20008000000 */
[----:B------:R-:W-:-:S08]  /*31f0*/  UMOV UR17, UR14 ;  /* 0x0000000e00117c82 */ /* 0x000fd00008000000 */
.L_x_56:
[----:B------:R-:W-:Y:S02]  /*3200*/  UIADD3 UR13, UPT, UPT, UR13, 0x1, URZ ;  /* 0x000000010d0d7890 */ /* 0x000fe4000fffe0ff */
[----:B--2---:R-:W-:Y:S02]  /*3210*/  ULEA UR11, UR17, UR5, 0x3 ;  /* 0x00000005110b7291 */ /* 0x004fe4000f8e18ff */
[----:B------:R-:W-:Y:S01]  /*3220*/  UISETP.NE.AND UP0, UPT, UR13, URZ, UPT ;  /* 0x000000ff0d00728c */ /* 0x000fe2000bf05270 */
[----:B---3--:R-:W-:Y:S10]  /*3230*/  @P2 BRA `(.L_x_54) ;  /* 0x00000000000c2947 */ /* 0x008ff40003800000 */
[----:B-1----:R-:W-:Y:S04]  /*3240*/  SHF.L.U32 R2, R8, 0x1f, RZ ;  /* 0x0000001f08027819 */ /* 0x002fe800000006ff */
[----:B------:R-:W1:Y:S02]  /*3250*/  SYNCS.PHASECHK.TRANS64.TRYWAIT P0, [UR11], R2 ;  /* 0x00000002ff0075a7 */ /* 0x000e64000800110b */
[----:B-1----:R-:W-:Y:S05]  /*3260*/  @!P0 BRA `(.L_x_55) ;  /* 0x0000005400608947 */ /* 0x002fea0003800000 */
.L_x_54:
[----:B------:R-:W-:Y:S01]  /*3270*/  UISETP.NE.AND UP1, UPT, UR12, 0x1, UPT ;  /* 0x000000010c00788c */ /* 0x000fe2000bf25270 */
[----:B------:R-:W-:Y:S01]  /*3280*/  PLOP3.LUT P2, PT, PT, PT, PT, 0x80, 0x8 ;  /* 0x000000000008781c */ /* 0x000fe20003f4f070 */
[----:B------:R-:W-:Y:S02]  /*3290*/  UIADD3 UR14, UPT, UPT, UR17, 0x1, URZ ;  /* 0x00000001110e7890 */ /* 0x000fe4000fffe0ff */
[----:B------:R-:W-:Y:S02]  /*32a0*/  ULEA UR64, UR17, UR10, 0xb ;  /* 0x0000000a11407291 */ /* 0x000fe4000f8e58ff */
[----:B------:R-:W-:Y:S01]  /*32b0*/  UISETP.NE.AND UP2, UPT, UR14, 0x2, UPT ;  /* 0x000000020e00788c */ /* 0x000fe2000bf45270 */
[----:B------:R-:W-:Y:S01]  /*32c0*/  PLOP3.LUT P0, PT, PT, PT, UP1, 0x80, 0x8 ;  /* 0x000000000008781c */ /* 0x000fe20003f0f018 */
[----:B------:R-:W-:Y:S02]  /*32d0*/  ULEA UR62, UR17, UR9, 0xa ;  /* 0x00000009113e7291 */ /* 0x000fe4000f8e50ff */
[----:B------:R-:W-:Y:S02]  /*32e0*/  USEL UR35, URZ, 0x1, UP2 ;  /* 0x00000001ff237887 */ /* 0x000fe40009000000 */
[----:B------:R-:W-:Y:S02]  /*32f0*/  USEL UR14, UR14, URZ, UP2 ;  /* 0x000000ff0e0e7287 */ /* 0x000fe40009000000 */
[----:B------:R-:W-:Y:S02]  /*3300*/  UIADD3 UR60, UPT, UPT, UR64, 0x2, URZ ;  /* 0x00000002403c7890 */ /* 0x000fe4000fffe0ff */
[----:B------:R-:W-:Y:S01]  /*3310*/  @UP1 ULEA UR34, UR14, UR5, 0x3 ;  /* 0x000000050e221291 */ /* 0x000fe2000f8e18ff */
[----:B------:R-:W-:Y:S01]  /*3320*/  LOP3.LUT R8, R8, UR35, RZ, 0x3c, !PT ;  /* 0x0000002308087c12 */ /* 0x000fe2000f8e3cff */
[----:B------:R-:W-:Y:S02]  /*3330*/  UIADD3 UR58, UPT, UPT, UR62, 0x2, URZ ;  /* 0x000000023e3a7890 */ /* 0x000fe4000fffe0ff */
[----:B------:R-:W-:Y:S01]  /*3340*/  UIADD3 UR56, UPT, UPT, UR64, 0x4, URZ ;  /* 0x0000000440387890 */ /* 0x000fe2000fffe0ff */
[----:B-1----:R-:W-:Y:S01]  /*3350*/  @P0 SHF.L.U32 R0, R8, 0x1f, RZ ;  /* 0x0000001f08000819 */ /* 0x002fe200000006ff */
[----:B------:R-:W-:Y:S02]  /*3360*/  UIADD3 UR54, UPT, UPT, UR62, 0x4, URZ ;  /* 0x000000043e367890 */ /* 0x000fe4000fffe0ff */
[----:B------:R-:W-:Y:S01]  /*3370*/  UIADD3 UR52, UPT, UPT, UR64, 0x6, URZ ;  /* 0x0000000640347890 */ /* 0x000fe2000fffe0ff */
[----:B------:R2:W3:Y:S01]  /*3380*/  @P0 SYNCS.PHASECHK.TRANS64.TRYWAIT P2, [UR34], R0 ;  /* 0x00000000ff0005a7 */ /* 0x0004e20008041122 */
[----:B------:R-:W-:Y:S02]  /*3390*/  UIADD3 UR50, UPT, UPT, UR62, 0x6, URZ ;  /* 0x000000063e327890 */ /* 0x000fe4000fffe0ff */
        /* <DEDUP_REMOVED lines=9> */
[----:B------:R-:W-:Y:S01]  /*3430*/  UIADD3 UR12, UPT, UPT, UR12, -0x1, URZ ;  /* 0xffffffff0c0c7890 */ /* 0x000fe2000fffe0ff */
[----:B------:R-:W-:Y:S01]  /*3440*/  UMOV UR65, 0x40004040 ;  /* 0x4000404000417882 */ /* 0x000fe20000000000 */
[----:B------:R-:W-:Y:S01]  /*3450*/  UMOV UR63, 0x40004040 ;  /* 0x40004040003f7882 */ /* 0x000fe20000000000 */
[----:B------:R-:W-:Y:S01]  /*3460*/  UMOV UR61, 0x40004040 ;  /* 0x40004040003d7882 */ /* 0x000fe20000000000 */
[----:B------:R2:W-:Y:S01]  /*3470*/  UTCHMMA gdesc[UR62], gdesc[UR64], tmem[UR7], tmem[UR32], idesc[UR33], UP4 ;  /* 0x00ff20403e0075ea */ /* 0x0005e2000a000007 */
[----:B------:R-:W-:Y:S01]  /*3480*/  UPLOP3.LUT UP4, UPT, UPT, UPT, UPT, 0x80, 0x8 ;  /* 0x000000000008789c */ /* 0x000fe20003f8f070 */
[----:B------:R-:W-:Y:S01]  /*3490*/  UMOV UR59, 0x40004040 ;  /* 0x40004040003b7882 */ /* 0x000fe20000000000 */
[----:B------:R-:W-:Y:S01]  /*34a0*/  UMOV UR57, 0x40004040 ;  /* 0x4000404000397882 */ /* 0x000fe20000000000 */
[----:B------:R2:W-:Y:S01]  /*34b0*/  UTCHMMA gdesc[UR58], gdesc[UR60], tmem[UR7], tmem[UR30], idesc[UR31], UPT ;  /* 0x00ff1e3c3a0075ea */ /* 0x0005e2000b800007 */
        /* <DEDUP_REMOVED lines=14> */
[----:B------:R-:W-:Y:S01]  /*35a0*/  UMOV UR35, 0x40004040 ;  /* 0x4000404000237882 */ /* 0x000fe20000000000 */
[----:B------:R2:W-:Y:S01]  /*35b0*/  UTCHMMA gdesc[UR38], gdesc[UR40], tmem[UR7], tmem[UR20], idesc[UR21], UPT ;  /* 0x00ff1428260075ea */ /* 0x0005e2000b800007 */
[----:B------:R2:W-:Y:S01]  /*35c0*/  UTCHMMA gdesc[UR34], gdesc[UR36], tmem[UR7], tmem[UR18], idesc[UR19], UPT ;  /* 0x00ff1224220075ea */ /* 0x0005e2000b800007 */
[----:B------:R2:W-:Y:S01]  /*35d0*/  UTCBAR [UR11], URZ ;  /* 0x000000ff0b0073e9 */ /* 0x0005e200080000ff */
[----:B------:R-:W-:Y:S01]  /*35e0*/  UMOV UR17, UR14 ;  /* 0x0000000e00117c82 */ /* 0x000fe20008000000 */
[----:B------:R-:W-:Y:S05]  /*35f0*/  BRA.U UP0, `(.L_x_56) ;  /* 0xfffffffd00007547 */ /* 0x000fea000b83ffff */
.L_x_53:
[----:B------:R-:W-:Y:S01]  /*3600*/  UIADD3 UR15, UPT, UPT, UR15, 0x1, URZ ;  /* 0x000000010f0f7890 */ /* 0x000fe2000fffe0ff */
[C---:B------:R-:W-:Y:S01]  /*3610*/  ISETP.NE.AND P0, PT, R10.reuse, 0x2, PT ;  /* 0x000000020a00780c */ /* 0x040fe20003f05270 */
[----:B--2---:R-:W-:Y:S02]  /*3620*/  UIADD3 UR7, UPT, UPT, UR6, 0x90, URZ ;  /* 0x0000009006077890 */ /* 0x004fe4000fffe0ff */
[----:B------:R-:W-:Y:S01]  /*3630*/  UISETP.NE.AND UP0, UPT, UR15, 0x4, UPT ;  /* 0x000000040f00788c */ /* 0x000fe2000bf05270 */
[----:B-1----:R-:W-:Y:S02]  /*3640*/  SEL R0, RZ, 0x1, P0 ;  /* 0x00000001ff007807 */ /* 0x002fe40000000000 */
[----:B------:R-:W-:Y:S01]  /*3650*/  SEL R10, R10, RZ, P0 ;  /* 0x000000ff0a0a7207 */ /* 0x000fe20000000000 */
[----:B------:R-:W-:Y:S01]  /*3660*/  USEL UR6, URZ, 0x1, UP0 ;  /* 0x00000001ff067887 */ /* 0x000fe20008000000 */
[----:B------:R-:W-:Y:S01]  /*3670*/  LOP3.LUT R9, R9, R0, RZ, 0x3c, !PT ;  /* 0x0000000009097212 */ /* 0x000fe200078e3cff */
[----:B------:R-:W-:Y:S01]  /*3680*/  USEL UR15, UR15, URZ, UP0 ;  /* 0x000000ff0f0f7287 */ /* 0x000fe20008000000 */
[----:B------:R1:W-:Y:S03]  /*3690*/  UTCBAR [UR7], URZ ;  /* 0x000000ff070073e9 */ /* 0x0003e600080000ff */
[----:B------:R-:W-:Y:S01]  /*36a0*/  LOP3.LUT R11, R11, UR6, RZ, 0x3c, !PT ;  /* 0x000000060b0b7c12 */ /* 0x000fe2000f8e3cff */
[----:B------:R-:W-:Y:S07]  /*36b0*/  @P1 BRA `(.L_x_57) ;  /* 0xfffffff800381947 */ /* 0x000fee000383ffff */
[----:B------:R-:W2:Y:S01]  /*36c0*/  S2UR UR4, SR_CgaCtaId ;  /* 0x00000000000479c3 */ /* 0x000ea20000008800 */
[----:B------:R-:W-:Y:S01]  /*36d0*/  ELECT P0, URZ, PT ;  /* 0x0000000000ff782f */ /* 0x000fe20003800000 */
[----:B------:R-:W-:Y:S01]  /*36e0*/  IMAD.MOV.U32 R0, RZ, RZ, 0x1 ;  /* 0x00000001ff007424 */ /* 0x000fe200078e00ff */
[----:B------:R-:W-:Y:S01]  /*36f0*/  UIADD3 UR5, UPT, UPT, UR5, 0xb0, URZ ;  /* 0x000000b005057890 */ /* 0x000fe2000fffe0ff */
[----:B------:R-:W-:Y:S01]  /*3700*/  SHF.L.U32 R2, R11, 0x1f, RZ ;  /* 0x0000001f0b027819 */ /* 0x000fe200000006ff */
[----:B------:R-:W-:-:S03]  /*3710*/  UMOV UR6, 0x40 ;  /* 0x0000004000067882 */ /* 0x000fc60000000000 */
[----:B------:R-:W-:Y:S01]  /*3720*/  UVIRTCOUNT.DEALLOC.SMPOOL 0x80 ;  /* 0x000000800000784c */ /* 0x000fe20000000000 */
[----:B--2---:R-:W-:Y:S02]  /*3730*/  ULEA UR4, UR4, UR6, 0x18 ;  /* 0x0000000604047291 */ /* 0x004fe4000f8ec0ff */
[----:B------:R-:W-:-:S07]  /*3740*/  ULEA UR6, UR15, UR5, 0x3 ;  /* 0x000000050f067291 */ /* 0x000fce000f8e18ff */
[----:B------:R2:W-:Y:S02]  /*3750*/  @P0 STS.U8 [UR4+0x1c], R0 ;  /* 0x00001c00ff000988 */ /* 0x0005e40008000004 */
[----:B------:R-:W4:Y:S02]  /*3760*/  SYNCS.PHASECHK.TRANS64.TRYWAIT P0, [UR6], R2 ;  /* 0x00000002ff0075a7 */ /* 0x000f240008001106 */
[----:B--2-4-:R-:W-:Y:S05]  /*3770*/  @!P0 BRA `(.L_x_58) ;  /* 0x0000005000348947 */ /* 0x014fea0003800000 */
.L_x_145:
[----:B-1----:R-:W-:-:S04]  /*3780*/  UIADD3 UR7, UPT, UPT, UR15, 0x1, URZ ;  /* 0x000000010f077890 */ /* 0x002fc8000fffe0ff */
[----:B------:R-:W-:-:S04]  /*3790*/  UISETP.NE.AND UP0, UPT, UR7, 0x4, UPT ;  /* 0x000000040700788c */ /* 0x000fc8000bf05270 */
[----:B------:R-:W-:Y:S02]  /*37a0*/  USEL UR8, URZ, 0x1, UP0 ;  /* 0x00000001ff087887 */ /* 0x000fe40008000000 */
[----:B------:R-:W-:-:S04]  /*37b0*/  USEL UR7, UR7, URZ, UP0 ;  /* 0x000000ff07077287 */ /* 0x000fc80008000000 */
[----:B------:R-:W-:Y:S01]  /*37c0*/  ULEA UR6, UR7, UR5, 0x3 ;  /* 0x0000000507067291 */ /* 0x000fe2000f8e18ff */
[----:B--2---:R-:W-:-:S04]  /*37d0*/  LOP3.LUT R2, R11, UR8, RZ, 0x3c, !PT ;  /* 0x000000080b027c12 */ /* 0x004fc8000f8e3cff */
[----:B------:R-:W-:-:S04]  /*37e0*/  SHF.L.U32 R3, R2, 0x1f, RZ ;  /* 0x0000001f02037819 */ /* 0x000fc800000006ff */
[----:B------:R-:W1:Y:S02]  /*37f0*/  SYNCS.PHASECHK.TRANS64.TRYWAIT P0, [UR6], R3 ;  /* 0x00000003ff0075a7 */ /* 0x000e640008001106 */
[----:B-1----:R-:W-:Y:S05]  /*3800*/  @!P0 BRA `(.L_x_59) ;  /* 0x0000005000288947 */ /* 0x002fea0003800000 */
.L_x_147:
[----:B------:R-:W-:-:S04]  /*3810*/  UIADD3 UR7, UPT, UPT, UR7, 0x1, URZ ;  /* 0x0000000107077890 */ /* 0x000fc8000fffe0ff */
[----:B------:R-:W-:-:S04]  /*3820*/  UISETP.NE.AND UP0, UPT, UR7, 0x4, UPT ;  /* 0x000000040700788c */ /* 0x000fc8000bf05270 */
[----:B------:R-:W-:Y:S02]  /*3830*/  USEL UR8, URZ, 0x1, UP0 ;  /* 0x00000001ff087887 */ /* 0x000fe40008000000 */
[----:B------:R-:W-:-:S04]  /*3840*/  USEL UR7, UR7, URZ, UP0 ;  /* 0x000000ff07077287 */ /* 0x000fc80008000000 */
[----:B------:R-:W-:Y:S01]  /*3850*/  ULEA UR6, UR7, UR5, 0x3 ;  /* 0x0000000507067291 */ /* 0x000fe2000f8e18ff */
[----:B------:R-:W-:-:S04]  /*3860*/  LOP3.LUT R2, R2, UR8, RZ, 0x3c, !PT ;  /* 0x0000000802027c12 */ /* 0x000fc8000f8e3cff */
[----:B-1----:R-:W-:-:S04]  /*3870*/  SHF.L.U32 R3, R2, 0x1f, RZ ;  /* 0x0000001f02037819 */ /* 0x002fc800000006ff */
[----:B------:R-:W1:Y:S02]  /*3880*/  SYNCS.PHASECHK.TRANS64.TRYWAIT P0, [UR6], R3 ;  /* 0x00000003ff0075a7 */ /* 0x000e640008001106 */
[----:B-1----:R-:W-:Y:S05]  /*3890*/  @!P0 BRA `(.L_x_60) ;  /* 0x00000050001c8947 */ /* 0x002fea0003800000 */
.L_x_149:
[----:B------:R-:W-:-:S04]  /*38a0*/  UIADD3 UR7, UPT, UPT, UR7, 0x1, URZ ;  /* 0x0000000107077890 */ /* 0x000fc8000fffe0ff */
[----:B------:R-:W-:-:S04]  /*38b0*/  UISETP.NE.AND UP0, UPT, UR7, 0x4, UPT ;  /* 0x000000040700788c */ /* 0x000fc8000bf05270 */
[----:B------:R-:W-:Y:S02]  /*38c0*/  USEL UR6, URZ, 0x1, UP0 ;  /* 0x00000001ff067887 */ /* 0x000fe40008000000 */
[----:B------:R-:W-:-:S04]  /*38d0*/  USEL UR7, UR7, URZ, UP0 ;  /* 0x000000ff07077287 */ /* 0x000fc80008000000 */
[----:B------:R-:W-:Y:S01]  /*38e0*/  ULEA UR7, UR7, UR5, 0x3 ;  /* 0x0000000507077291 */ /* 0x000fe2000f8e18ff */
[----:B------:R-:W-:-:S04]  /*38f0*/  LOP3.LUT R2, R2, UR6, RZ, 0x3c, !PT ;  /* 0x0000000602027c12 */ /* 0x000fc8000f8e3cff */
[----:B------:R-:W-:-:S04]  /*3900*/  SHF.L.U32 R2, R2, 0x1f, RZ ;  /* 0x0000001f02027819 */ /* 0x000fc800000006ff */
[----:B------:R-:W2:Y:S02]  /*3910*/  SYNCS.PHASECHK.TRANS64.TRYWAIT P0, [UR7], R2 ;  /* 0x00000002ff0075a7 */ /* 0x000ea40008001107 */
[----:B--2---:R-:W-:Y:S05]  /*3920*/  @!P0 BRA `(.L_x_61) ;  /* 0x0000005000108947 */ /* 0x004fea0003800000 */
.L_x_151:
[----:B------:R-:W-:Y:S01]  /*3930*/  NOP ;  /* 0x0000000000007918 */ /* 0x000fe20000000000 */
[----:B-1----:R-:W1:Y:S01]  /*3940*/  LDS R0, [UR4+0x14] ;  /* 0x00001404ff007984 */ /* 0x002e620008000800 */
[----:B------:R-:W-:Y:S01]  /*3950*/  ULOP3.LUT UR6, UR16, 0xffff, URZ, 0xc0, !UPT ;  /* 0x0000ffff10067892 */ /* 0x000fe2000f8ec0ff */
[----:B------:R-:W-:Y:S01]  /*3960*/  UMOV UR8, 0xffff ;  /* 0x0000ffff00087882 */ /* 0x000fe20000000000 */
[----:B------:R-:W-:Y:S02]  /*3970*/  UMOV UR5, 0x1 ;  /* 0x0000000100057882 */ /* 0x000fe40000000000 */
[----:B------:R-:W-:-:S04]  /*3980*/  USHF.R.U32.HI UR6, URZ, 0x5, UR6 ;  /* 0x00000005ff067899 */ /* 0x000fc80008011606 */
[----:B------:R-:W-:Y:S02]  /*3990*/  USHF.L.U32 UR8, UR8, UR6, URZ ;  /* 0x0000000608087299 */ /* 0x000fe400080006ff */
[----:B------:R-:W-:-:S04]  /*39a0*/  USHF.L.U32 UR5, UR5, UR6, URZ ;  /* 0x0000000605057299 */ /* 0x000fc800080006ff */
[----:B-1----:R-:W-:-:S04]  /*39b0*/  LOP3.LUT R0, R0, UR8, RZ, 0xc0, !PT ;  /* 0x0000000800007c12 */ /* 0x002fc8000f8ec0ff */
[----:B------:R-:W-:-:S13]  /*39c0*/  ISETP.NE.AND P0, PT, R0, UR8, PT ;  /* 0x0000000800007c0c */ /* 0x000fda000bf05270 */
[----:B------:R-:W-:Y:S05]  /*39d0*/  @P0 BRA `(.L_x_62) ;  /* 0x0000000000580947 */ /* 0x000fea0003800000 */
[----:B------:R-:W1:Y:S02]  /*39e0*/  LDS R0, [UR4+0x18] ;  /* 0x00001804ff007984 */ /* 0x000e640008000800 */
[----:B-1----:R-:W-:-:S04]  /*39f0*/  LOP3.LUT R0, R0, UR5, RZ, 0xc0, !PT ;  /* 0x0000000500007c12 */ /* 0x002fc8000f8ec0ff */
[----:B------:R-:W-:-:S13]  /*3a00*/  ISETP.NE.AND P0, PT, R0, UR5, PT ;  /* 0x0000000500007c0c */ /* 0x000fda000bf05270 */
[----:B------:R-:W-:Y:S05]  /*3a10*/  @P0 BRA `(.L_x_63) ;  /* 0x00000000003c0947 */ /* 0x000fea0003800000 */
[----:B------:R-:W1:Y:S01]  /*3a20*/  S2R R2, SR_LANEID ;  /* 0x0000000000027919 */ /* 0x000e620000000000 */
[----:B------:R-:W-:Y:S01]  /*3a30*/  ULOP3.LUT UR8, URZ, UR8, URZ, 0x33, !UPT ;  /* 0x00000008ff087292 */ /* 0x000fe2000f8e33ff */
[----:B------:R-:W-:Y:S02]  /*3a40*/  VOTEU.ANY UR7, UPT, PT ;  /* 0x0000000000077886 */ /* 0x000fe400038e0100 */
[----:B------:R-:W-:-:S03]  /*3a50*/  UFLO.U32 UR7, UR7 ;  /* 0x00000007000772bd */ /* 0x000fc600080e0000 */
[----:B------:R-:W-:-:S04]  /*3a60*/  IMAD.U32 R0, RZ, RZ, UR8 ;  /* 0x00000008ff007e24 */ /* 0x000fc8000f8e00ff */
[----:B------:R2:W4:Y:S02]  /*3a70*/  REDUX UR6, R0 ;  /* 0x00000000000673c4 */ /* 0x0005240000000000 */
[----:B------:R1:W-:Y:S02]  /*3a80*/  UTCATOMSWS.AND URZ, UR8 ;  /* 0x0000000800ff79e3 */ /* 0x0003e40008000000 */
[----:B-1----:R-:W-:Y:S02]  /*3a90*/  ISETP.EQ.U32.AND P0, PT, R2, UR7, PT ;  /* 0x0000000702007c0c */ /* 0x002fe4000bf02070 */
[----:B--2---:R-:W-:Y:S02]  /*3aa0*/  LOP3.LUT R0, RZ, UR5, RZ, 0x33, !PT ;  /* 0x00000005ff007c12 */ /* 0x004fe4000f8e33ff */
[----:B----4-:R-:W-:Y:S02]  /*3ab0*/  MOV R2, UR6 ;  /* 0x0000000600027c02 */ /* 0x010fe40008000f00 */
[----:B------:R-:W1:Y:S07]  /*3ac0*/  REDUX UR5, R0 ;  /* 0x00000000000573c4 */ /* 0x000e6e0000000000 */
[----:B------:R2:W-:Y:S01]  /*3ad0*/  @P0 ATOMS.AND RZ, [UR4+0x14], R2 ;  /* 0x00001402ffff098c */ /* 0x0005e2000a800004 */
[----:B-1----:R-:W-:-:S05]  /*3ae0*/  IMAD.U32 R0, RZ, RZ, UR5 ;  /* 0x00000005ff007e24 */ /* 0x002fca000f8e00ff */
[----:B------:R2:W-:Y:S01]  /*3af0*/  @P0 ATOMS.AND RZ, [UR4+0x18], R0 ;  /* 0x00001800ffff098c */ /* 0x0005e2000a800004 */
[----:B------:R-:W-:Y:S05]  /*3b00*/  BRA `(.L_x_64) ;  /* 0x0000000000147947 */ /* 0x000fea0003800000 */
.L_x_63:
[----:B------:R-:W-:Y:S02]  /*3b10*/  MOV R2, 0x3b30 ;  /* 0x00003b3000027802 */ /* 0x000fe40000000f00 */
[----:B---3-5:R-:W-:Y:S05]  /*3b20*/  CALL.REL.NOINC `($__internal_0_$__cuda_sm10x_tcgen05_guardrail_trap_col_being_dealloced_not_returned_by_alloc) ;  /* 0x0000005000f87944 */ /* 0x028fea0003c00000 */
[----:B------:R-:W-:Y:S05]  /*3b30*/  BRA `(.L_x_64) ;  /* 0x0000000000087947 */ /* 0x000fea0003800000 */
.L_x_62:
[----:B------:R-:W-:Y:S02]  /*3b40*/  MOV R2, 0x3b60 ;  /* 0x00003b6000027802 */ /* 0x000fe40000000f00 */
[----:B---3-5:R-:W-:Y:S05]  /*3b50*/  CALL.REL.NOINC `($__internal_2_$__cuda_sm10x_tcgen05_guardrail_trap_unallocated_columns_being_dealloced) ;  /* 0x0000005400047944 */ /* 0x028fea0003c00000 */
.L_x_64:
[----:B------:R-:W-:Y:S01]  /*3b60*/  NOP ;  /* 0x0000000000007918 */ /* 0x000fe20000000000 */
[----:B------:R-:W-:Y:S05]  /*3b70*/  EXIT ;  /* 0x000000000000794d */ /* 0x000fea0003800000 */
.L_x_46:
[----:B------:R-:W-:-:S09]  /*3b80*/  UISETP.NE.OR UP2, UPT, UR8, 0x3, !UP2 ;  /* 0x000000030800788c */ /* 0x000fd2000d745670 */
[----:B------:R-:W-:Y:S05]  /*3b90*/  BRA.U UP2, `(.L_x_65) ;  /* 0x0000001102047547 */ /* 0x000fea000b800000 */
[----:B------:R-:W1:Y:S01]  /*3ba0*/  LDC R0, c[0x0][0xb30] ;  /* 0x0002cc00ff007b82 */ /* 0x000e620000000800 */
[----:B------:R-:W2:Y:S01]  /*3bb0*/  LDCU.64 UR8, c[0x0][0x888] ;  /* 0x00011100ff0877ac */ /* 0x000ea20008000a00 */
[----:B------:R-:W-:Y:S01]  /*3bc0*/  IMAD.MOV.U32 R30, RZ, RZ, 0x1 ;  /* 0x00000001ff1e7424 */ /* 0x000fe200078e00ff */
[----:B------:R-:W-:Y:S01]  /*3bd0*/  CS2R R28, SRZ ;  /* 0x00000000001c7805 */ /* 0x000fe2000001ff00 */
[----:B------:R-:W-:Y:S01]  /*3be0*/  IMAD.MOV.U32 R25, RZ, RZ, 0x2000 ;  /* 0x00002000ff197424 */ /* 0x000fe200078e00ff */
[----:B------:R-:W4:Y:S03]  /*3bf0*/  LDCU.64 UR4, c[0x0][0x890] ;  /* 0x00011200ff0477ac */ /* 0x000f260008000a00 */
[----:B------:R-:W3:Y:S01]  /*3c00*/  LDC R24, c[0x0][0x370] ;  /* 0x0000dc00ff187b82 */ /* 0x000ee20000000800 */
[----:B------:R-:W-:Y:S01]  /*3c10*/  UMOV UR7, 0x400 ;  /* 0x0000040000077882 */ /* 0x000fe20000000000 */
[----:B------:R-:W-:-:S02]  /*3c20*/  UPLOP3.LUT UP1, UPT, UPT, UPT, UPT, 0x40, 0x4 ;  /* 0x000000000004789c */ /* 0x000fc40003f2e870 */
[----:B------:R-:W-:-:S04]  /*3c30*/  ULEA UR7, UR37, UR7, 0x18 ;  /* 0x0000000725077291 */ /* 0x000fc8000f8ec0ff */
[----:B------:R-:W3:Y:S01]  /*3c40*/  LDC R3, c[0x0][0xb0c] ;  /* 0x0002c300ff037b82 */ /* 0x000ee20000000800 */
[----:B------:R-:W-:Y:S02]  /*3c50*/  UIADD3 UR13, UPT, UPT, UR7, 0x38, URZ ;  /* 0x00000038070d7890 */ /* 0x000fe4000fffe0ff */
[----:B--2---:R-:W-:Y:S02]  /*3c60*/  UISETP.NE.U32.AND UP2, UPT, UR8, URZ, UPT ;  /* 0x000000ff0800728c */ /* 0x004fe4000bf45070 */
[----:B------:R-:W-:Y:S02]  /*3c70*/  UIADD3 UR33, UPT, UPT, UR7, 0x20, URZ ;  /* 0x0000002007217890 */ /* 0x000fe4000fffe0ff */
[----:B----4-:R-:W-:Y:S01]  /*3c80*/  UISETP.NE.U32.AND UP3, UPT, UR4, URZ, UPT ;  /* 0x000000ff0400728c */ /* 0x010fe2000bf65070 */
[----:B------:R-:W2:Y:S01]  /*3c90*/  LDC R18, c[0x0][0xb20] ;  /* 0x0002c800ff127b82 */ /* 0x000ea20000000800 */
[----:B-1----:R-:W-:Y:S01]  /*3ca0*/  ISETP.NE.AND P1, PT, R0, 0x1, PT ;  /* 0x000000010000780c */ /* 0x002fe20003f25270 */
[----:B------:R-:W-:-:S02]  /*3cb0*/  UISETP.NE.AND.EX UP2, UPT, UR9, URZ, UPT, UP2 ;  /* 0x000000ff0900728c */ /* 0x000fc4000bf45320 */
[----:B------:R-:W-:Y:S02]  /*3cc0*/  UIADD3 UR25, UPT, UPT, UR7, 0x28, URZ ;  /* 0x0000002807197890 */ /* 0x000fe4000fffe0ff */
[----:B------:R-:W-:Y:S02]  /*3cd0*/  UIADD3 UR17, UPT, UPT, UR7, 0x30, URZ ;  /* 0x0000003007117890 */ /* 0x000fe4000fffe0ff */
[----:B-----5:R-:W1:Y:S01]  /*3ce0*/  LDC.64 R32, c[0x0][0x348] ;  /* 0x0000d200ff207b82 */ /* 0x020e620000000a00 */
[----:B------:R-:W-:Y:S02]  /*3cf0*/  UPRMT UR13, UR37, 0x654, UR13 ;  /* 0x00000654250d7896 */ /* 0x000fe4000800000d */
[----:B------:R-:W-:-:S05]  /*3d00*/  UISETP.NE.AND.EX UP3, UPT, UR5, URZ, UPT, UP3 ;  /* 0x000000ff0500728c */ /* 0x000fca000bf65330 */
[----:B------:R-:W4:Y:S08]  /*3d10*/  LDC.64 R16, c[0x0][0xb10] ;  /* 0x0002c400ff107b82 */ /* 0x000f300000000a00 */
[----:B------:R-:W1:Y:S08]  /*3d20*/  LDC.64 R6, c[0x0][0xb18] ;  /* 0x0002c600ff067b82 */ /* 0x000e700000000a00 */
[----:B------:R-:W1:Y:S08]  /*3d30*/  LDC.64 R4, c[0x0][0xb28] ;  /* 0x0002ca00ff047b82 */ /* 0x000e700000000a00 */
[----:B--23--:R-:W1:Y:S02]  /*3d40*/  LDC R19, c[0x0][0x374] ;  /* 0x0000dd00ff137b82 */ /* 0x00ce640000000800 */
.L_x_76:
[C---:B------:R-:W-:Y:S02]  /*3d50*/  LEA R0, R29.reuse, UR7, 0x3 ;  /* 0x000000071d007c11 */ /* 0x040fe4000f8e18ff */
[----:B------:R-:W-:Y:S02]  /*3d60*/  SHF.L.U32 R2, R28, 0x1f, RZ ;  /* 0x0000001f1c027819 */ /* 0x000fe400000006ff */
[----:B------:R-:W-:Y:S02]  /*3d70*/  LEA R20, R29, UR7, 0x4 ;  /* 0x000000071d147c11 */ /* 0x000fe4000f8e20ff */
[----:B--2---:R-:W2:Y:S02]  /*3d80*/  SYNCS.PHASECHK.TRANS64.TRYWAIT P0, [R0+URZ+0x70], R2 ;  /* 0x00007002000075a7 */ /* 0x004ea400080011ff */
[----:B--2---:R-:W-:Y:S05]  /*3d90*/  @!P0 BRA `(.L_x_66) ;  /* 0x0000004c000c8947 */ /* 0x004fea0003800000 */
.L_x_152:
[----:B------:R-:W-:Y:S01]  /*3da0*/  ISETP.GE.AND P0, PT, R26, 0x1, PT ;  /* 0x000000011a00780c */ /* 0x000fe20003f06270 */
[----:B------:R-:W3:Y:S01]  /*3db0*/  LDS.128 R20, [R20+0x100] ;  /* 0x0001000014147984 */ /* 0x000ee20000000c00 */
[----:B--2---:R-:W-:Y:S01]  /*3dc0*/  VIADD R0, R0, 0x80 ;  /* 0x0000008000007836 */ /* 0x004fe20000000000 */
[----:B------:R-:W-:Y:S01]  /*3dd0*/  @!PT LDS RZ, [RZ] ;  /* 0x00000000fffff984 */ /* 0x000fe20000000800 */
[----:B------:R-:W-:Y:S01]  /*3de0*/  @!PT LDS RZ, [RZ] ;  /* 0x00000000fffff984 */ /* 0x000fe20000000800 */
[----:B------:R-:W-:Y:S01]  /*3df0*/  @!PT LDS RZ, [RZ] ;  /* 0x00000000fffff984 */ /* 0x000fe20000000800 */
[----:B------:R-:W-:Y:S01]  /*3e00*/  @!PT LDS RZ, [RZ] ;  /* 0x00000000fffff984 */ /* 0x000fe20000000800 */
[----:B------:R2:W-:Y:S06]  /*3e10*/  MEMBAR.ALL.CTA ;  /* 0x0000000000007992 */ /* 0x0005ec0000008000 */
[----:B--2---:R-:W2:Y:S01]  /*3e20*/  FENCE.VIEW.ASYNC.S ;  /* 0x00000000000073c6 */ /* 0x004ea20000000000 */
[----:B------:R-:W-:Y:S04]  /*3e30*/  PRMT R0, RZ, 0x654, R0 ;  /* 0x00000654ff007816 */ /* 0x000fe80000000000 */
[----:B--2---:R2:W-:Y:S01]  /*3e40*/  SYNCS.ARRIVE.TRANS64.RED.A1T0 RZ, [R0+URZ], RZ ;  /* 0x000000ff00ff79a7 */ /* 0x0045e200081004ff */
[----:B---3--:R-:W-:Y:S11]  /*3e50*/  LOP3.LUT P3, RZ, R22, 0x1, RZ, 0xc0, !PT ;  /* 0x0000000116ff7812 */ /* 0x008ff6000786c0ff */
[----:B------:R-:W-:Y:S02]  /*3e60*/  @!UPT UIADD3 URZ, UPT, UPT, URZ, URZ, URZ ;  /* 0x000000fffffff290 */ /* 0x000fe4000fffe0ff */
[----:B------:R-:W-:Y:S02]  /*3e70*/  @P3 MOV R11, R20 ;  /* 0x00000014000b3202 */ /* 0x000fe40000000f00 */
[----:B------:R-:W-:Y:S01]  /*3e80*/  @P3 LOP3.LUT R10, R21, 0xffff, RZ, 0xc0, !PT ;  /* 0x0000ffff150a3812 */ /* 0x000fe200078ec0ff */
[----:B--2---:R-:W-:Y:S06]  /*3e90*/  @!P0 BRA `(.L_x_67) ;  /* 0x0000000000a48947 */ /* 0x004fec0003800000 */
[-C--:B-1----:R-:W-:Y:S01]  /*3ea0*/  IMAD.HI.U32 R0, R19, R7.reuse, RZ ;  /* 0x0000000713007227 */ /* 0x082fe200078e00ff */
[----:B------:R-:W-:Y:S02]  /*3eb0*/  ISETP.NE.AND P0, PT, R6, 0x1, PT ;  /* 0x000000010600780c */ /* 0x000fe40003f05270 */
[----:B------:R-:W-:Y:S01]  /*3ec0*/  ISETP.NE.AND P2, PT, R26, 0x1, PT ;  /* 0x000000011a00780c */ /* 0x000fe20003f45270 */
[----:B----4-:R-:W-:Y:S01]  /*3ed0*/  IMAD.HI.U32 R9, R24, R16, RZ ;  /* 0x0000001018097227 */ /* 0x010fe200078e00ff */
[----:B------:R-:W-:Y:S02]  /*3ee0*/  SHF.R.U32.HI R0, RZ, R18, R0 ;  /* 0x00000012ff007219 */ /* 0x000fe40000011600 */
[----:B------:R-:W-:Y:S01]  /*3ef0*/  ISETP.NE.AND P4, PT, R3, 0x1, PT ;  /* 0x000000010300780c */ /* 0x000fe20003f85270 */
[----:B------:R-:W-:Y:S01]  /*3f00*/  IMAD.HI.U32 R13, R10, R7, RZ ;  /* 0x000000070a0d7227 */ /* 0x000fe200078e00ff */
[----:B------:R-:W-:Y:S02]  /*3f10*/  SHF.R.U32.HI R9, RZ, R17, R9 ;  /* 0x00000011ff097219 */ /* 0x000fe40000011609 */
[----:B------:R-:W-:Y:S01]  /*3f20*/  SEL R0, R19, R0, !P0 ;  /* 0x0000000013007207 */ /* 0x000fe20004000000 */
[----:B------:R-:W-:Y:S01]  /*3f30*/  IMAD.HI.U32 R12, R11, R16, RZ ;  /* 0x000000100b0c7227 */ /* 0x000fe200078e00ff */
[----:B------:R-:W-:Y:S03]  /*3f40*/  SEL R9, R24, R9, !P4 ;  /* 0x0000000918097207 */ /* 0x000fe60006000000 */
[-C--:B------:R-:W-:Y:S01]  /*3f50*/  IMAD.HI.U32 R8, R0, R4.reuse, RZ ;  /* 0x0000000400087227 */ /* 0x080fe200078e00ff */
[----:B------:R-:W-:Y:S03]  /*3f60*/  SHF.R.U32.HI R12, RZ, R17, R12 ;  /* 0x00000011ff0c7219 */ /* 0x000fe6000001160c */
[----:B------:R-:W-:Y:S01]  /*3f70*/  IMAD.HI.U32 R2, R9, R4, RZ ;  /* 0x0000000409027227 */ /* 0x000fe200078e00ff */
[-C--:B------:R-:W-:Y:S02]  /*3f80*/  @P2 SHF.R.U32.HI R0, RZ, R5.reuse, R8 ;  /* 0x00000005ff002219 */ /* 0x080fe40000011608 */
[----:B------:R-:W-:Y:S02]  /*3f90*/  SHF.R.U32.HI R8, RZ, R18, R13 ;  /* 0x00000012ff087219 */ /* 0x000fe4000001160d */
[----:B------:R-:W-:Y:S01]  /*3fa0*/  @P2 SHF.R.U32.HI R9, RZ, R5, R2 ;  /* 0x00000005ff092219 */ /* 0x000fe20000011602 */
[----:B------:R-:W-:Y:S01]  /*3fb0*/  IMAD R0, R26, R0, RZ ;  /* 0x000000001a007224 */ /* 0x000fe200078e02ff */
[----:B------:R-:W-:Y:S02]  /*3fc0*/  SEL R8, R10, R8, !P0 ;  /* 0x000000080a087207 */ /* 0x000fe40004000000 */
[----:B------:R-:W-:Y:S01]  /*3fd0*/  SEL R2, R11, R12, !P4 ;  /* 0x0000000c0b027207 */ /* 0x000fe20006000000 */
[----:B------:R-:W-:Y:S01]  /*3fe0*/  IMAD R12, R26, R9, RZ ;  /* 0x000000091a0c7224 */ /* 0x000fe200078e02ff */
[C---:B------:R-:W-:Y:S01]  /*3ff0*/  ISETP.GE.AND P0, PT, R8.reuse, R0, PT ;  /* 0x000000000800720c */ /* 0x040fe20003f06270 */
[----:B------:R-:W-:Y:S03]  /*4000*/  IMAD.HI.U32 R0, R8, R4, RZ ;  /* 0x0000000408007227 */ /* 0x000fe600078e00ff */
[----:B------:R-:W-:Y:S02]  /*4010*/  ISETP.GE.OR P0, PT, R2, R12, P0 ;  /* 0x0000000c0200720c */ /* 0x000fe40000706670 */
[-C--:B------:R-:W-:Y:S04]  /*4020*/  SHF.R.U32.HI R0, RZ, R5.reuse, R0 ;  /* 0x00000005ff007219 */ /* 0x080fe80000011600 */
[----:B------:R-:W-:Y:S05]  /*4030*/  SEL R13, R8, R0, !P2 ;  /* 0x00000000080d7207 */ /* 0x000fea0005000000 */
[----:B------:R-:W-:Y:S02]  /*4040*/  IMAD.MOV R12, RZ, RZ, -R13 ;  /* 0x000000ffff0c7224 */ /* 0x000fe400078e0a0d */
[----:B------:R-:W-:Y:S04]  /*4050*/  @!P0 IMAD.HI.U32 R0, R2, R4, RZ ;  /* 0x0000000402008227 */ /* 0x000fe800078e00ff */
[----:B------:R-:W-:Y:S01]  /*4060*/  IMAD R12, R26, R12, R8 ;  /* 0x0000000c1a0c7224 */ /* 0x000fe200078e0208 */
[----:B------:R-:W-:Y:S04]  /*4070*/  @!P0 SHF.R.U32.HI R0, RZ, R5, R0 ;  /* 0x00000005ff008219 */ /* 0x000fe80000011600 */
[----:B------:R-:W-:Y:S04]  /*4080*/  @!P0 SEL R0, R2, R0, !P2 ;  /* 0x0000000002008207 */ /* 0x000fe80005000000 */
[----:B------:R-:W-:Y:S01]  /*4090*/  @!P0 IADD3 R13, PT, PT, R13, -R0, RZ ;  /* 0x800000000d0d8210 */ /* 0x000fe20007ffe0ff */
[----:B------:R-:W-:Y:S01]  /*40a0*/  @!P0 IMAD R0, R9, R12, R0 ;  /* 0x0000000c09008224 */ /* 0x000fe200078e0200 */
[----:B------:R-:W-:Y:S01]  /*40b0*/  IADD3 R9, PT, PT, -R8, RZ, RZ ;  /* 0x000000ff08097210 */ /* 0x000fe20007ffe1ff */
[--C-:B------:R-:W-:Y:S02]  /*40c0*/  IMAD.MOV R12, RZ, RZ, -R2.reuse ;  /* 0x000000ffff0c7224 */ /* 0x100fe400078e0a02 */
[----:B------:R-:W-:Y:S02]  /*40d0*/  @!P0 IMAD R8, R13, R26, R2 ;  /* 0x0000001a0d088224 */ /* 0x000fe400078e0202 */
[----:B------:R-:W-:Y:S02]  /*40e0*/  @!P0 IMAD.MOV.U32 R2, RZ, RZ, R0 ;  /* 0x000000ffff028224 */ /* 0x000fe400078e0000 */
[----:B------:R-:W-:Y:S02]  /*40f0*/  IMAD R11, R3, R12, R11 ;  /* 0x0000000c030b7224 */ /* 0x000fe400078e020b */
[----:B------:R-:W-:Y:S02]  /*4100*/  IMAD R10, R6, R9, R10 ;  /* 0x00000009060a7224 */ /* 0x000fe400078e020a */
[----:B------:R-:W-:Y:S02]  /*4110*/  IMAD R11, R2, R3, R11 ;  /* 0x00000003020b7224 */ /* 0x000fe400078e020b */
[----:B------:R-:W-:Y:S02]  /*4120*/  IMAD R10, R8, R6, R10 ;  /* 0x00000006080a7224 */ /* 0x000fe400078e020a */
.L_x_67:
[----:B------:R-:W-:Y:S05]  /*4130*/  BRA.U UP1, `(.L_x_68) ;  /* 0x0000000101107547 */ /* 0x000fea000b800000 */
[----:B------:R-:W-:Y:S04]  /*4140*/  MOV R2, UR6 ;  /* 0x0000000600027c02 */ /* 0x000fe80008000f00 */
[----:B------:R-:W-:Y:S04]  /*4150*/  SHF.L.U32 R2, R2, 0x1f, RZ ;  /* 0x0000001f02027819 */ /* 0x000fe800000006ff */
[----:B------:R-:W2:Y:S02]  /*4160*/  SYNCS.PHASECHK.TRANS64.TRYWAIT P0, [UR7+0x68], R2 ;  /* 0x00006802ff0075a7 */ /* 0x000ea40008001107 */
[----:B--2---:R-:W-:Y:S05]  /*4170*/  @!P0 BRA `(.L_x_69) ;  /* 0x0000004800288947 */ /* 0x004fea0003800000 */
.L_x_68:
[----:B------:R-:W-:Y:S02]  /*4180*/  R2UR UR35, R15 ;  /* 0x000000000f2372ca */ /* 0x000fe400000e0000 */
[----:B------:R-:W-:Y:S02]  /*4190*/  R2UR UR34, R14 ;  /* 0x000000000e2272ca */ /* 0x000fe400000e0000 */
[----:B------:R-:W-:Y:S02]  /*41a0*/  ISETP.NE.U32.AND P2, PT, RZ, UR4, PT ;  /* 0x00000004ff007c0c */ /* 0x000fe4000bf45070 */
[----:B------:R-:W-:Y:S02]  /*41b0*/  SHF.L.U32 R14, R30, 0x1f, RZ ;  /* 0x0000001f1e0e7819 */ /* 0x000fe400000006ff */
[----:B------:R-:W-:Y:S05]  /*41c0*/  ISETP.NE.AND.EX P2, PT, RZ, UR5, PT, P2 ;  /* 0x00000005ff007c0c */ /* 0x000fea000bf45320 */
[----:B------:R-:W-:Y:S02]  /*41d0*/  USHF.L.U32 UR35, UR35, 0x6, URZ ;  /* 0x0000000623237899 */ /* 0x000fe400080006ff */
[----:B------:R-:W-:Y:S01]  /*41e0*/  USHF.L.U32 UR34, UR34, 0x7, URZ ;  /* 0x0000000722227899 */ /* 0x000fe200080006ff */
[----:B------:R-:W-:Y:S11]  /*41f0*/  BRA.U !UP3, `(.L_x_70) ;  /* 0x000000010b347547 */ /* 0x000ff6000b800000 */
[----:B------:R-:W-:Y:S01]  /*4200*/  UPLOP3.LUT UP0, UPT, UPT, UPT, UP2, 0x80, 0x8 ;  /* 0x000000000008789c */ /* 0x000fe20003f0f020 */
[----:B--2---:R-:W-:Y:S02]  /*4210*/  HFMA2 R0, -RZ, RZ, 0, 5.9604644775390625e-08 ;  /* 0x00000001ff007431 */ /* 0x004fe400000001ff */
[----:B------:R-:W-:Y:S03]  /*4220*/  IMAD.MOV.U32 R64, RZ, RZ, 0x1 ;  /* 0x00000001ff407424 */ /* 0x000fe600078e00ff */
[----:B------:R-:W-:Y:S05]  /*4230*/  PLOP3.LUT P0, PT, PT, PT, UP0, 0x80, 0x8 ;  /* 0x000000000008781c */ /* 0x000fea0003f0f008 */
[----:B------:R-:W2:Y:S01]  /*4240*/  @UP0 LDCU.64 UR10, c[0x0][0x888] ;  /* 0x00011100ff0a07ac */ /* 0x000ea20008000a00 */
[----:B------:R-:W-:Y:S07]  /*4250*/  @UP0 UIMAD UR8, UR36, UR4, URZ ;  /* 0x00000004240802a4 */ /* 0x000fee000f8e02ff */
[----:B------:R-:W-:Y:S01]  /*4260*/  @!P0 PRMT R64, R0, 0x7610, R64 ;  /* 0x0000761000408816 */ /* 0x000fe20000000040 */
[----:B--2---:R-:W-:Y:S03]  /*4270*/  @UP0 UIMAD.WIDE UR10, UR8, 0x4, UR10 ;  /* 0x00000004080a08a5 */ /* 0x004fe6000f8e020a */
[----:B------:R-:W2:Y:S03]  /*4280*/  @!UP0 LDCU UR8, c[0x0][0x880] ;  /* 0x00011000ff0887ac */ /* 0x000ea60008000800 */
[----:B------:R-:W-:Y:S01]  /*4290*/  IMAD.U32 R8, RZ, RZ, UR10 ;  /* 0x0000000aff087e24 */ /* 0x000fe2000f8e00ff */
[----:B------:R-:W-:Y:S05]  /*42a0*/  MOV R9, UR11 ;  /* 0x0000000b00097c02 */ /* 0x000fea0008000f00 */
[----:B------:R3:W5:Y:S02]  /*42b0*/  @P0 LDG.E R35, desc[UR46][R8.64] ;  /* 0x0000002e08230981 */ /* 0x000764000c1e1900 */
[----:B--23--:R-:W-:Y:S07]  /*42c0*/  @!P0 IMAD.U32 R35, RZ, RZ, UR8 ;  /* 0x00000008ff238e24 */ /* 0x00cfee000f8e00ff */
.L_x_70:
[----:B-----5:R-:W-:Y:S01]  /*42d0*/  @!P2 FSETP.EQ.AND P0, PT, R35, RZ, PT ;  /* 0x000000ff2300a20b */ /* 0x020fe20003f02000 */
[----:B------:R-:W-:Y:S01]  /*42e0*/  @!UPT UIADD3 URZ, UPT, UPT, URZ, URZ, URZ ;  /* 0x000000fffffff290 */ /* 0x000fe2000fffe0ff */
[----:B------:R-:W-:Y:S11]  /*42f0*/  @!P2 BRA `(.L_x_71) ;  /* 0x000000000014a947 */ /* 0x000ff60003800000 */
[----:B------:R-:W-:Y:S02]  /*4300*/  LOP3.LUT P2, RZ, R64, 0xff, RZ, 0xc0, !PT ;  /* 0x000000ff40ff7812 */ /* 0x000fe4000784c0ff */
[----:B------:R-:W-:Y:S04]  /*4310*/  PLOP3.LUT P0, PT, PT, PT, UP0, 0x80, 0x8 ;  /* 0x000000000008781c */ /* 0x000fe80003f0f008 */
[----:B------:R-:W-:Y:S07]  /*4320*/  PLOP3.LUT P0, PT, P0, PT, PT, 0x8, 0x80 ;  /* 0x000000000080781c */ /* 0x000fee000070e170 */
[----:B------:R-:W-:Y:S11]  /*4330*/  @P2 FSETP.EQ.AND P0, PT, R35, RZ, PT ;  /* 0x000000ff2300220b */ /* 0x000ff60003f02000 */
[----:B------:R-:W-:Y:S02]  /*4340*/  @!UPT UIADD3 URZ, UPT, UPT, URZ, URZ, URZ ;  /* 0x000000fffffff290 */ /* 0x000fe4000fffe0ff */
.L_x_71:
[----:B------:R-:W3:Y:S01]  /*4350*/  SYNCS.PHASECHK.TRANS64.TRYWAIT P2, [UR7+0x40], R14 ;  /* 0x0000400eff0075a7 */ /* 0x000ee20008041107 */
[----:B------:R-:W-:Y:S04]  /*4360*/  ELECT P4, URZ, PT ;  /* 0x0000000000ff782f */ /* 0x000fe80003880000 */
[----:B------:R-:W-:Y:S11]  /*4370*/  PLOP3.LUT P4, PT, P0, P4, PT, 0xf2, 0x2f ;  /* 0x00000000002f781c */ /* 0x000ff60000789e72 */
[----:B------:R-:W-:Y:S02]  /*4380*/  @!UPT UIADD3 URZ, UPT, UPT, URZ, URZ, URZ ;  /* 0x000000fffffff290 */ /* 0x000fe4000fffe0ff */
[----:B-1----:R-:W-:Y:S05]  /*4390*/  @!P4 IADD3 R8, P0, PT, R32, 0x580, RZ ;  /* 0x000005802008c810 */ /* 0x002fea0007f1e0ff */
[----:B--2---:R-:W-:Y:S01]  /*43a0*/  @!P4 IMAD.X R2, RZ, RZ, R33, P0 ;  /* 0x000000ffff02c224 */ /* 0x004fe200000e0621 */
[----:B---3--:R-:W-:Y:S07]  /*43b0*/  @!P2 BRA `(.L_x_72) ;  /* 0x0000004400b0a947 */ /* 0x008fee0003800000 */
.L_x_155:
[----:B------:R-:W-:Y:S01]  /*43c0*/  @!P4 R2UR UR8, R2 ;  /* 0x000000000208c2ca */ /* 0x000fe200000e0000 */
[----:B------:R-:W-:Y:S01]  /*43d0*/  VOTEU.ALL UP1, P4 ;  /* 0x0000000000ff7886 */ /* 0x000fe20002020000 */
[----:B------:R-:W-:Y:S01]  /*43e0*/  @!P4 R2UR UR9, R8 ;  /* 0x000000000809c2ca */ /* 0x000fe200000e0000 */
[----:B-1----:R-:W-:Y:S01]  /*43f0*/  @!P4 IMAD.MOV.U32 R0, RZ, RZ, 0x2000 ;  /* 0x00002000ff00c424 */ /* 0x002fe200078e00ff */
[----:B------:R-:W-:Y:S01]  /*4400*/  UMOV UR10, 0x0 ;  /* 0x00000000000a7882 */ /* 0x000fe20000000000 */
[----:B------:R-:W-:Y:S01]  /*4410*/  UMOV UR11, 0x10000000 ;  /* 0x10000000000b7882 */ /* 0x000fe20000000000 */
[----:B------:R-:W-:Y:S01]  /*4420*/  @!UP1 UIADD3 UR32, UPT, UPT, UR7, 0x400, URZ ;  /* 0x0000040007209890 */ /* 0x000fe2000fffe0ff */
[----:B------:R-:W-:Y:S06]  /*4430*/  VOTEU.ALL UP1, P4 ;  /* 0x0000000000ff7886 */ /* 0x000fec0002020000 */
[----:B------:R-:W-:Y:S01]  /*4440*/  IMAD.U32 R9, RZ, RZ, UR8 ;  /* 0x00000008ff097e24 */ /* 0x000fe2000f8e00ff */
[----:B------:R-:W-:Y:S01]  /*4450*/  UPRMT UR8, UR37, 0x654, UR33 ;  /* 0x0000065425087896 */ /* 0x000fe20008000021 */
[----:B------:R-:W-:Y:S03]  /*4460*/  IMAD.U32 R8, RZ, RZ, UR9 ;  /* 0x00000009ff087e24 */ /* 0x000fe6000f8e00ff */
[----:B------:R-:W-:Y:S02]  /*4470*/  @!P4 R2UR UR15, R9 ;  /* 0x00000000090fc2ca */ /* 0x000fe400000e0000 */
[----:B------:R-:W-:Y:S02]  /*4480*/  @!P4 R2UR UR14, R8 ;  /* 0x00000000080ec2ca */ /* 0x000fe400000e0000 */
[----:B------:R-:W-:Y:S05]  /*4490*/  @!P4 IADD3 R8, P0, PT, R32, 0x580, RZ ;  /* 0x000005802008c810 */ /* 0x000fea0007f1e0ff */
[----:B------:R-:W-:Y:S06]  /*44a0*/  @!P4 IMAD.X R2, RZ, RZ, R33, P0 ;  /* 0x000000ffff02c224 */ /* 0x000fec00000e0621 */
[----:B------:R1:W-:Y:S01]  /*44b0*/  @!UP1 UTMALDG.3D [UR32], [UR14], desc[UR10] ;  /* 0x00000a200e0095b4 */ /* 0x0003e20008011000 */
[----:B------:R1:W-:Y:S01]  /*44c0*/  @!P4 SYNCS.ARRIVE.TRANS64.RED.A0TR RZ, [UR7+0x20], R0 ;  /* 0x00002000ffffc9a7 */ /* 0x0003e20008300407 */
[----:B------:R-:W-:Y:S01]  /*44d0*/  SYNCS.ARRIVE.TRANS64.RED.A1T0 RZ, [UR8], RZ ;  /* 0x000000ffffff79a7 */ /* 0x000fe20008100408 */
[----:B------:R-:W2:Y:S02]  /*44e0*/  SYNCS.PHASECHK.TRANS64.TRYWAIT P2, [UR7+0x48], R14 ;  /* 0x0000480eff0075a7 */ /* 0x000ea40008041107 */
[----:B-12---:R-:W-:Y:S05]  /*44f0*/  @!P2 BRA `(.L_x_73) ;  /* 0x000000440078a947 */ /* 0x006fea0003800000 */
.L_x_157:
[----:B------:R-:W-:Y:S01]  /*4500*/  @!P4 R2UR UR8, R2 ;  /* 0x000000000208c2ca */ /* 0x000fe200000e0000 */
[----:B------:R-:W-:Y:S01]  /*4510*/  VOTEU.ALL UP1, P4 ;  /* 0x0000000000ff7886 */ /* 0x000fe20002020000 */
[----:B------:R-:W-:Y:S01]  /*4520*/  @!P4 R2UR UR9, R8 ;  /* 0x000000000809c2ca */ /* 0x000fe200000e0000 */
[----:B-1----:R-:W-:Y:S01]  /*4530*/  @!P4 IMAD.MOV.U32 R0, RZ, RZ, 0x2000 ;  /* 0x00002000ff00c424 */ /* 0x002fe200078e00ff */
[----:B------:R-:W-:Y:S01]  /*4540*/  UMOV UR10, 0x0 ;  /* 0x00000000000a7882 */ /* 0x000fe20000000000 */
[----:B------:R-:W-:Y:S01]  /*4550*/  UMOV UR11, 0x10000000 ;  /* 0x10000000000b7882 */ /* 0x000fe20000000000 */
[----:B------:R-:W-:Y:S02]  /*4560*/  @!UP1 UIADD3 UR26, UPT, UPT, UR34, 0x20, URZ ;  /* 0x00000020221a9890 */ /* 0x000fe4000fffe0ff */
[----:B------:R-:W-:Y:S01]  /*4570*/  @!UP1 UIADD3 UR24, UPT, UPT, UR7, 0x2400, URZ ;  /* 0x0000240007189890 */ /* 0x000fe2000fffe0ff */
[----:B------:R-:W-:Y:S01]  /*4580*/  VOTEU.ALL UP1, P4 ;  /* 0x0000000000ff7886 */ /* 0x000fe20002020000 */
[----:B------:R-:W-:Y:S01]  /*4590*/  UMOV UR27, UR35 ;  /* 0x00000023001b7c82 */ /* 0x000fe20008000000 */
[----:B------:R-:W-:Y:S02]  /*45a0*/  UMOV UR28, UR36 ;  /* 0x00000024001c7c82 */ /* 0x000fe40008000000 */
        /* <DEDUP_REMOVED lines=12> */
.L_x_159:
[----:B------:R-:W2:Y:S01]  /*4670*/  LDC.64 R12, c[0x0][0xb18] ;  /* 0x0002c600ff0c7b82 */ /* 0x000ea20000000a00 */
[----:B------:R-:W-:Y:S01]  /*4680*/  @!P4 R2UR UR8, R2 ;  /* 0x000000000208c2ca */ /* 0x000fe200000e0000 */
[----:B------:R-:W-:Y:S01]  /*4690*/  VOTEU.ALL UP1, P4 ;  /* 0x0000000000ff7886 */ /* 0x000fe20002020000 */
[----:B------:R-:W-:Y:S01]  /*46a0*/  @!P4 R2UR UR9, R8 ;  /* 0x000000000809c2ca */ /* 0x000fe200000e0000 */
[----:B-1----:R-:W-:Y:S01]  /*46b0*/  @!P4 IMAD.MOV.U32 R0, RZ, RZ, 0x2000 ;  /* 0x00002000ff00c424 */ /* 0x002fe200078e00ff */
[----:B------:R-:W-:Y:S03]  /*46c0*/  UMOV UR10, 0x0 ;  /* 0x00000000000a7882 */ /* 0x000fe60000000000 */
[----:B------:R-:W1:Y:S01]  /*46d0*/  @!P1 LDC R2, c[0x0][0xb0c] ;  /* 0x0002c300ff029b82 */ /* 0x000e620000000800 */
[----:B------:R-:W-:Y:S01]  /*46e0*/  @!UP1 UIADD3 UR18, UPT, UPT, UR34, 0x40, URZ ;  /* 0x0000004022129890 */ /* 0x000fe2000fffe0ff */
[----:B------:R-:W-:Y:S01]  /*46f0*/  @P3 SHF.R.U32.HI R27, RZ, 0x10, R21 ;  /* 0x00000010ff1b3819 */ /* 0x000fe20000011615 */
[----:B------:R-:W-:Y:S01]  /*4700*/  @!UP1 UIADD3 UR16, UPT, UPT, UR7, 0x4400, URZ ;  /* 0x0000440007109890 */ /* 0x000fe2000fffe0ff */
[----:B------:R-:W-:Y:S01]  /*4710*/  VIADD R29, R29, 0x1 ;  /* 0x000000011d1d7836 */ /* 0x000fe20000000000 */
[----:B------:R-:W-:Y:S01]  /*4720*/  VOTEU.ALL UP1, P4 ;  /* 0x0000000000ff7886 */ /* 0x000fe20002020000 */
[----:B------:R-:W-:Y:S01]  /*4730*/  UMOV UR11, 0x10000000 ;  /* 0x10000000000b7882 */ /* 0x000fe20000000000 */
[----:B------:R-:W-:Y:S01]  /*4740*/  UMOV UR19, UR35 ;  /* 0x0000002300137c82 */ /* 0x000fe20008000000 */
[----:B------:R-:W-:Y:S01]  /*4750*/  IMAD.U32 R9, RZ, RZ, UR8 ;  /* 0x00000008ff097e24 */ /* 0x000fe2000f8e00ff */
[----:B------:R-:W-:Y:S01]  /*4760*/  UMOV UR20, UR36 ;  /* 0x0000002400147c82 */ /* 0x000fe20008000000 */
[----:B------:R-:W-:Y:S01]  /*4770*/  IMAD.U32 R8, RZ, RZ, UR9 ;  /* 0x00000009ff087e24 */ /* 0x000fe2000f8e00ff */
[----:B------:R-:W-:Y:S02]  /*4780*/  UPRMT UR8, UR37, 0x654, UR17 ;  /* 0x0000065425087896 */ /* 0x000fe40008000011 */
[----:B------:R-:W-:Y:S02]  /*4790*/  @!P4 R2UR UR15, R9 ;  /* 0x00000000090fc2ca */ /* 0x000fe400000e0000 */
[----:B------:R-:W-:Y:S02]  /*47a0*/  @!P4 R2UR UR14, R8 ;  /* 0x00000000080ec2ca */ /* 0x000fe400000e0000 */
[----:B------:R-:W3:Y:S11]  /*47b0*/  LDC.64 R8, c[0x0][0xb10] ;  /* 0x0002c400ff087b82 */ /* 0x000ef60000000a00 */
[----:B------:R1:W-:Y:S01]  /*47c0*/  @!UP1 UTMALDG.3D [UR16], [UR14], desc[UR10] ;  /* 0x00000a100e0095b4 */ /* 0x0003e20008011000 */
[----:B------:R5:W-:Y:S01]  /*47d0*/  @!P4 SYNCS.ARRIVE.TRANS64.RED.A0TR RZ, [UR7+0x30], R0 ;  /* 0x00003000ffffc9a7 */ /* 0x000be20008300407 */
[C---:B---3--:R-:W-:Y:S01]  /*47e0*/  @!P1 IMAD.HI.U32 R8, R11.reuse, R8, RZ ;  /* 0x000000080b089227 */ /* 0x048fe200078e00ff */
[----:B--2---:R-:W-:Y:S02]  /*47f0*/  @!P1 ISETP.NE.AND P0, PT, R12, 0x1, PT ;  /* 0x000000010c00980c */ /* 0x004fe40003f05270 */
[----:B-1----:R-:W-:Y:S01]  /*4800*/  @!P1 ISETP.NE.AND P2, PT, R2, 0x1, PT ;  /* 0x000000010200980c */ /* 0x002fe20003f45270 */
[----:B------:R-:W-:Y:S01]  /*4810*/  SYNCS.ARRIVE.TRANS64.RED.A1T0 RZ, [UR8], RZ ;  /* 0x000000ffffff79a7 */ /* 0x000fe20008100408 */
[C---:B------:R-:W-:Y:S01]  /*4820*/  @!P1 IMAD.HI.U32 R13, R10.reuse, R13, RZ ;  /* 0x0000000d0a0d9227 */ /* 0x040fe200078e00ff */
[----:B------:R-:W-:Y:S04]  /*4830*/  @!P1 SHF.R.U32.HI R8, RZ, R9, R8 ;  /* 0x00000009ff089219 */ /* 0x000fe80000011608 */
[----:B------:R-:W-:Y:S01]  /*4840*/  @!P1 SEL R8, R11, R8, !P2 ;  /* 0x000000080b089207 */ /* 0x000fe20005000000 */
[----:B------:R-:W1:Y:S01]  /*4850*/  SYNCS.PHASECHK.TRANS64.TRYWAIT P5, [UR7+0x58], R14 ;  /* 0x0000580eff0075a7 */ /* 0x000e6200080a1107 */
[----:B-----5:R-:W2:Y:S02]  /*4860*/  @!P1 LDC R0, c[0x0][0xb20] ;  /* 0x0002c800ff009b82 */ /* 0x020ea40000000800 */
[----:B--2---:R-:W-:Y:S04]  /*4870*/  @!P1 SHF.R.U32.HI R0, RZ, R0, R13 ;  /* 0x00000000ff009219 */ /* 0x004fe8000001160d */
[----:B------:R-:W-:Y:S05]  /*4880*/  @!P1 SEL R9, R10, R0, !P0 ;  /* 0x000000000a099207 */ /* 0x000fea0004000000 */
[----:B------:R-:W-:Y:S02]  /*4890*/  @!P1 IMAD.IADD R0, R9, 0x1, -R8 ;  /* 0x0000000109009824 */ /* 0x000fe400078e0a08 */
[----:B------:R-:W-:Y:S02]  /*48a0*/  @!P1 IMAD.IADD R8, R8, 0x1, -R9 ;  /* 0x0000000108089824 */ /* 0x000fe400078e0a09 */
[----:B------:R-:W-:Y:S02]  /*48b0*/  @!P1 IMAD R11, R0, R2, R11 ;  /* 0x00000002000b9224 */ /* 0x000fe400078e020b */
[----:B------:R-:W-:Y:S01]  /*48c0*/  @!P1 IMAD R10, R8, R12, R10 ;  /* 0x0000000c080a9224 */ /* 0x000fe200078e020a */
[----:B-1----:R-:W-:Y:S06]  /*48d0*/  @!P5 BRA `(.L_x_75) ;  /* 0x0000004000b0d947 */ /* 0x002fec0003800000 */
.L_x_161:
[----:B------:R-:W-:Y:S01]  /*48e0*/  @!P4 IADD3 R2, P0, PT, R32, 0x580, RZ ;  /* 0x000005802002c810 */ /* 0x000fe20007f1e0ff */
[----:B------:R-:W-:Y:S01]  /*48f0*/  VOTEU.ALL UP1, P4 ;  /* 0x0000000000ff7886 */ /* 0x000fe20002020000 */
[----:B------:R-:W-:Y:S01]  /*4900*/  UMOV UR18, 0x0 ;  /* 0x0000000000127882 */ /* 0x000fe20000000000 */
[----:B------:R-:W-:Y:S01]  /*4910*/  UMOV UR19, 0x10000000 ;  /* 0x1000000000137882 */ /* 0x000fe20000000000 */
[----:B------:R-:W-:Y:S01]  /*4920*/  @!P4 R2UR UR9, R2 ;  /* 0x000000000209c2ca */ /* 0x000fe200000e0000 */
[----:B-1----:R-:W-:Y:S01]  /*4930*/  @!P4 IMAD.X R0, RZ, RZ, R33, P0 ;  /* 0x000000ffff00c224 */ /* 0x002fe200000e0621 */
[----:B------:R-:W-:Y:S01]  /*4940*/  @!UP1 UIADD3 UR10, UPT, UPT, UR34, 0x60, URZ ;  /* 0x00000060220a9890 */ /* 0x000fe2000fffe0ff */
[----:B------:R-:W-:Y:S01]  /*4950*/  ISETP.NE.AND P0, PT, R29, 0x2, PT ;  /* 0x000000021d00780c */ /* 0x000fe20003f05270 */
[----:B------:R-:W-:Y:S01]  /*4960*/  UMOV UR11, UR35 ;  /* 0x00000023000b7c82 */ /* 0x000fe20008000000 */
[----:B------:R-:W-:Y:S01]  /*4970*/  UMOV UR12, UR36 ;  /* 0x00000024000c7c82 */ /* 0x000fe20008000000 */
[----:B------:R-:W-:Y:S01]  /*4980*/  @!P4 R2UR UR8, R0 ;  /* 0x000000000008c2ca */ /* 0x000fe200000e0000 */
[----:B------:R-:W-:Y:S01]  /*4990*/  IMAD.IADD R14, R10, 0x1, R62 ;  /* 0x000000010a0e7824 */ /* 0x000fe200078e023e */
[----:B------:R-:W-:Y:S01]  /*49a0*/  @P3 R2UR UR36, R27 ;  /* 0x000000001b2432ca */ /* 0x000fe200000e0000 */
[----:B------:R-:W-:Y:S01]  /*49b0*/  IMAD.IADD R15, R11, 0x1, R63 ;  /* 0x000000010b0f7824 */ /* 0x000fe200078e023f */
[----:B------:R-:W-:Y:S02]  /*49c0*/  SEL R0, RZ, 0x1, P0 ;  /* 0x00000001ff007807 */ /* 0x000fe40000000000 */
[----:B------:R-:W-:Y:S01]  /*49d0*/  LOP3.LUT R30, R30, 0x1, RZ, 0x3c, !PT ;  /* 0x000000011e1e7812 */ /* 0x000fe200078e3cff */
[----:B------:R-:W-:Y:S01]  /*49e0*/  IMAD.U32 R8, RZ, RZ, UR9 ;  /* 0x00000009ff087e24 */ /* 0x000fe2000f8e00ff */
[----:B------:R-:W-:Y:S01]  /*49f0*/  @!UP1 UIADD3 UR9, UPT, UPT, UR7, 0x38, URZ ;  /* 0x0000003807099890 */ /* 0x000fe2000fffe0ff */
[----:B------:R-:W-:Y:S02]  /*4a00*/  LOP3.LUT R28, R28, R0, RZ, 0x3c, !PT ;  /* 0x000000001c1c7212 */ /* 0x000fe400078e3cff */
[----:B------:R-:W-:Y:S02]  /*4a10*/  SEL R29, R29, RZ, P0 ;  /* 0x000000ff1d1d7207 */ /* 0x000fe40000000000 */
[----:B------:R-:W-:Y:S01]  /*4a20*/  IMAD.U32 R9, RZ, RZ, UR8 ;  /* 0x00000008ff097e24 */ /* 0x000fe2000f8e00ff */
[----:B------:R-:W-:Y:S01]  /*4a30*/  @!P4 R2UR UR14, R8 ;  /* 0x00000000080ec2ca */ /* 0x000fe200000e0000 */
[----:B------:R-:W-:Y:S01]  /*4a40*/  @!UP1 UIADD3 UR8, UPT, UPT, UR7, 0x6400, URZ ;  /* 0x0000640007089890 */ /* 0x000fe2000fffe0ff */
[----:B------:R-:W-:Y:S02]  /*4a50*/  VOTEU.ALL UP1, P4 ;  /* 0x0000000000ff7886 */ /* 0x000fe40002020000 */
[----:B------:R-:W-:Y:S11]  /*4a60*/  @!P4 R2UR UR15, R9 ;  /* 0x00000000090fc2ca */ /* 0x000ff600000e0000 */
[----:B------:R-:W-:Y:S02]  /*4a70*/  @!UPT UIADD3 URZ, UPT, UPT, URZ, URZ, URZ ;  /* 0x000000fffffff290 */ /* 0x000fe4000fffe0ff */
[----:B------:R2:W-:Y:S01]  /*4a80*/  @!UP1 UTMALDG.3D [UR8], [UR14], desc[UR18] ;  /* 0x000012080e0095b4 */ /* 0x0005e20008011000 */
[----:B------:R2:W-:Y:S01]  /*4a90*/  @!P4 SYNCS.ARRIVE.TRANS64.RED.A0TR RZ, [UR7+0x38], R25 ;  /* 0x00003819ffffc9a7 */ /* 0x0005e20008300407 */
[----:B------:R-:W-:Y:S01]  /*4aa0*/  UPLOP3.LUT UP1, UPT, UPT, UPT, UPT, 0x80, 0x8 ;  /* 0x000000000008789c */ /* 0x000fe20003f2f070 */
[----:B------:R-:W-:Y:S01]  /*4ab0*/  SYNCS.ARRIVE.TRANS64.RED.A1T0 RZ, [UR13], RZ ;  /* 0x000000ffffff79a7 */ /* 0x000fe2000810040d */
[----:B------:R-:W-:Y:S09]  /*4ac0*/  @P3 BRA `(.L_x_76) ;  /* 0xfffffff000a03947 */ /* 0x000ff2000383ffff */
[----:B------:R-:W-:-:S04]  /*4ad0*/  SHF.L.U32 R2, R30, 0x1f, RZ ;  /* 0x0000001f1e027819 */ /* 0x000fc800000006ff */
[----:B------:R-:W1:Y:S02]  /*4ae0*/  SYNCS.PHASECHK.TRANS64.TRYWAIT P0, [UR7+0x40], R2 ;  /* 0x00004002ff0075a7 */ /* 0x000e640008001107 */
[----:B-1----:R-:W-:Y:S05]  /*4af0*/  @!P0 BRA `(.L_x_77) ;  /* 0x0000004000408947 */ /* 0x002fea0003800000 */
.L_x_163:
[----:B------:R-:W3:Y:S02]  /*4b00*/  SYNCS.PHASECHK.TRANS64.TRYWAIT P0, [UR7+0x48], R2 ;  /* 0x00004802ff0075a7 */ /* 0x000ee40008001107 */
[----:B---3--:R-:W-:Y:S05]  /*4b10*/  @!P0 BRA `(.L_x_78) ;  /* 0x0000004000508947 */ /* 0x008fea0003800000 */
.L_x_165:
[----:B------:R-:W3:Y:S02]  /*4b20*/  SYNCS.PHASECHK.TRANS64.TRYWAIT P0, [UR7+0x50], R2 ;  /* 0x00005002ff0075a7 */ /* 0x000ee40008001107 */
[----:B---3--:R-:W-:Y:S05]  /*4b30*/  @!P0 BRA `(.L_x_79) ;  /* 0x0000004000608947 */ /* 0x008fea0003800000 */
.L_x_167:
[----:B-1----:R-:W-:-:S07]  /*4b40*/  MOV R0, UR7 ;  /* 0x0000000700007c02 */ /* 0x002fce0008000f00 */
.L_x_80:
[----:B-1----:R-:W-:-:S04]  /*4b50*/  SHF.L.U32 R2, R30, 0x1f, RZ ;  /* 0x0000001f1e027819 */ /* 0x002fc800000006ff */
[----:B------:R1:W3:Y:S03]  /*4b60*/  SYNCS.PHASECHK.TRANS64.TRYWAIT P0, [R0+URZ+0x58], R2 ;  /* 0x00005802000075a7 */ /* 0x0002e600080011ff */
[----:B---3--:R-:W-:Y:S05]  /*4b70*/  @!P0 NANOSLEEP.SYNCS 0x989680 ;  /* 0x009896800000895d */ /* 0x008fea0003900000 */
[----:B------:R-:W3:Y:S02]  /*4b80*/  @!P0 SYNCS.PHASECHK.TRANS64 P0, [R0+URZ+0x58], R2 ;  /* 0x00005802000085a7 */ /* 0x000ee400080010ff */
[----:B--23--:R-:W-:Y:S05]  /*4b90*/  @P0 EXIT ;  /* 0x000000000000094d */ /* 0x00cfea0003800000 */
[----:B------:R-:W-:Y:S05]  /*4ba0*/  BRA `(.L_x_80) ;  /* 0xfffffffc00e87947 */ /* 0x000fea000383ffff */
.L_x_65:
[----:B------:R-:W-:-:S06]  /*4bb0*/  UISETP.GE.AND UP1, UPT, UR8, 0x4, UPT ;  /* 0x000000040800788c */ /* 0x000fcc000bf26270 */
[----:B------:R-:W-:-:S13]  /*4bc0*/  PLOP3.LUT P0, PT, PT, PT, UP1, 0x80, 0x8 ;  /* 0x000000000008781c */ /* 0x000fda0003f0f018 */
[----:B------:R-:W-:Y:S05]  /*4bd0*/  @!P0 EXIT ;  /* 0x000000000000894d */ /* 0x000fea0003800000 */
[----:B------:R-:W-:Y:S01]  /*4be0*/  BAR.SYNC.DEFER_BLOCKING 0x6, 0xa0 ;  /* 0x0182800000007b1d */ /* 0x000fe20000010000 */
[C---:B------:R-:W-:Y:S01]  /*4bf0*/  IMAD.SHL.U32 R4, R77.reuse, 0x20, RZ ;  /* 0x000000204d047824 */ /* 0x040fe200078e00ff */
[C---:B------:R-:W-:Y:S01]  /*4c00*/  R2P PR, R77.reuse, 0x6 ;  /* 0x000000064d007804 */ /* 0x040fe20000000000 */
[C---:B------:R-:W-:Y:S01]  /*4c10*/  IMAD.SHL.U32 R68, R77.reuse, 0x4, RZ ;  /* 0x000000044d447824 */ /* 0x040fe200078e00ff */
[----:B------:R-:W-:Y:S01]  /*4c20*/  CS2R R72, SRZ ;  /* 0x0000000000487805 */ /* 0x000fe2000001ff00 */
[C---:B------:R-:W-:Y:S01]  /*4c30*/  IMAD.U32 R32, R77.reuse, 0x10000, RZ ;  /* 0x000100004d207824 */ /* 0x040fe200078e00ff */
[----:B------:R-:W-:Y:S02]  /*4c40*/  UMOV UR48, 0x400 ;  /* 0x0000040000307882 */ /* 0x000fe40000000000 */
[----:B------:R-:W1:Y:S01]  /*4c50*/  LDC R67, c[0x0][0x370] ;  /* 0x0000dc00ff437b82 */ /* 0x000e620000000800 */
[----:B------:R-:W-:Y:S01]  /*4c60*/  ULEA UR48, UR37, UR48, 0x18 ;  /* 0x0000003025307291 */ /* 0x000fe2000f8ec0ff */
[C---:B------:R-:W-:Y:S01]  /*4c70*/  LOP3.LUT R3, R4.reuse, 0xe0, RZ, 0xc0, !PT ;  /* 0x000000e004037812 */ /* 0x040fe200078ec0ff */
[----:B------:R-:W-:Y:S01]  /*4c80*/  IMAD.SHL.U32 R2, R77, 0x10, RZ ;  /* 0x000000104d027824 */ /* 0x000fe200078e00ff */
[----:B------:R-:W-:Y:S01]  /*4c90*/  LOP3.LUT R4, R4, 0x100, RZ, 0xc0, !PT ;  /* 0x0000010004047812 */ /* 0x000fe200078ec0ff */
[----:B------:R-:W-:Y:S01]  /*4ca0*/  UIADD3 UR4, UPT, UPT, UR48, 0x400, URZ ;  /* 0x0000040030047890 */ /* 0x000fe2000fffe0ff */
[----:B------:R-:W-:Y:S01]  /*4cb0*/  LOP3.LUT R68, R3, 0x1c, R68, 0xf8, !PT ;  /* 0x0000001c03447812 */ /* 0x000fe200078ef844 */
[----:B------:R-:W-:Y:S01]  /*4cc0*/  IMAD.MOV.U32 R76, RZ, RZ, 0x10 ;  /* 0x00000010ff4c7424 */ /* 0x000fe200078e00ff */
[----:B------:R-:W2:Y:S01]  /*4cd0*/  LDC R28, c[0x0][0xb0c] ;  /* 0x0002c300ff1c7b82 */ /* 0x000ea20000000800 */
[----:B------:R-:W-:Y:S01]  /*4ce0*/  SHF.R.U32.HI R3, RZ, 0x2, R77 ;  /* 0x00000002ff037819 */ /* 0x000fe2000001164d */
[----:B------:R-:W-:Y:S01]  /*4cf0*/  IMAD.MOV.U32 R75, RZ, RZ, 0x20 ;  /* 0x00000020ff4b7424 */ /* 0x000fe200078e00ff */
[----:B------:R-:W-:Y:S01]  /*4d00*/  LOP3.LUT R32, R32, 0x600000, RZ, 0xc0, !PT ;  /* 0x0060000020207812 */ /* 0x000fe200078ec0ff */
[----:B------:R-:W-:Y:S01]  /*4d10*/  IMAD.MOV.U32 R74, RZ, RZ, 0x1 ;  /* 0x00000001ff4a7424 */ /* 0x000fe200078e00ff */
[----:B------:R-:W-:Y:S01]  /*4d20*/  LOP3.LUT R2, R4, 0x600, R2, 0xf8, !PT ;  /* 0x0000060004027812 */ /* 0x000fe200078ef802 */
[----:B------:R-:W-:Y:S01]  /*4d30*/  IMAD.MOV.U32 R31, RZ, RZ, RZ ;  /* 0x000000ffff1f7224 */ /* 0x000fe200078e00ff */
[----:B------:R-:W-:Y:S01]  /*4d40*/  LOP3.LUT R68, R68, 0x4, R3, 0x78, !PT ;  /* 0x0000000444447812 */ /* 0x000fe200078e7803 */
[----:B------:R-:W4:Y:S01]  /*4d50*/  LDC R65, c[0x0][0xb20] ;  /* 0x0002c800ff417b82 */ /* 0x000f220000000800 */
[----:B------:R-:W3:Y:S01]  /*4d60*/  LDS R0, [UR48+0x120] ;  /* 0x00012030ff007984 */ /* 0x000ee20008000800 */
[----:B------:R-:W-:Y:S01]  /*4d70*/  LOP3.LUT R77, R77, 0x60, RZ, 0xc0, !PT ;  /* 0x000000604d4d7812 */ /* 0x000fe200078ec0ff */
[----:B------:R-:W-:Y:S01]  /*4d80*/  IMAD.MOV.U32 R80, RZ, RZ, RZ ;  /* 0x000000ffff507224 */ /* 0x000fe200078e00ff */
[----:B------:R-:W-:Y:S01]  /*4d90*/  LOP3.LUT R68, R2, R68, RZ, 0xfc, !PT ;  /* 0x0000004402447212 */ /* 0x000fe200078efcff */
[----:B------:R-:W-:Y:S01]  /*4da0*/  IMAD.U32 R70, RZ, RZ, UR4 ;  /* 0x00000004ff467e24 */ /* 0x000fe2000f8e00ff */
[----:B------:R-:W-:Y:S01]  /*4db0*/  SEL R76, R76, 0xfffffff0, !P2 ;  /* 0xfffffff04c4c7807 */ /* 0x000fe20005000000 */
[----:B------:R-:W1:Y:S01]  /*4dc0*/  LDCU.64 UR52, c[0x0][0x348] ;  /* 0x00006900ff3477ac */ /* 0x000e620008000a00 */
[----:B------:R-:W1:Y:S01]  /*4dd0*/  LDC R27, c[0x0][0xb30] ;  /* 0x0002cc00ff1b7b82 */ /* 0x000e620000000800 */
[----:B------:R-:W-:Y:S01]  /*4de0*/  SEL R75, R75, 0xffffffe0, !P1 ;  /* 0xffffffe04b4b7807 */ /* 0x000fe20004800000 */
[----:B------:R-:W1:Y:S01]  /*4df0*/  LDCU.64 UR38, c[0x0][0x888] ;  /* 0x00011100ff2677ac */ /* 0x000e620008000a00 */
[----:B------:R-:W1:Y:S05]  /*4e00*/  LDCU.64 UR44, c[0x0][0x890] ;  /* 0x00011200ff2c77ac */ /* 0x000e6a0008000a00 */
[----:B------:R-:W1:Y:S01]  /*4e10*/  LDC.64 R60, c[0x0][0xb10] ;  /* 0x0002c400ff3c7b82 */ /* 0x000e620000000a00 */
[----:B------:R-:W-:Y:S01]  /*4e20*/  UMOV UR49, URZ ;  /* 0x000000ff00317c82 */ /* 0x000fe20008000000 */
[----:B------:R-:W-:-:S06]  /*4e30*/  UMOV UR51, URZ ;  /* 0x000000ff00337c82 */ /* 0x000fcc0008000000 */
[----:B------:R-:W1:Y:S08]  /*4e40*/  LDC.64 R24, c[0x0][0xb18] ;  /* 0x0002c600ff187b82 */ /* 0x000e700000000a00 */
[----:B------:R-:W1:Y:S08]  /*4e50*/  LDC.64 R22, c[0x0][0xb28] ;  /* 0x0002ca00ff167b82 */ /* 0x000e700000000a00 */
[----:B------:R-:W1:Y:S01]  /*4e60*/  LDC.64 R58, c[0x0][0x8b0] ;  /* 0x00022c00ff3a7b82 */ /* 0x000e620000000a00 */
[----:B---3--:R-:W-:-:S07]  /*4e70*/  IMAD.IADD R32, R0, 0x1, R32 ;  /* 0x0000000100207824 */ /* 0x008fce00078e0220 */
[----:B------:R-:W3:Y:S08]  /*4e80*/  LDC.64 R56, c[0x0][0x8a8] ;  /* 0x00022a00ff387b82 */ /* 0x000ef00000000a00 */
[----:B--2-4-:R-:W1:Y:S02]  /*4e90*/  LDC R66, c[0x0][0x374] ;  /* 0x0000dd00ff427b82 */ /* 0x014e640000000800 */
.L_x_124:
[----:B------:R-:W-:Y:S02]  /*4ea0*/  LEA R0, R80, UR48, 0x3 ;  /* 0x0000003050007c11 */ /* 0x000fe4000f8e18ff */
[----:B------:R-:W-:Y:S02]  /*4eb0*/  SHF.L.U32 R2, R72, 0x1f, RZ ;  /* 0x0000001f48027819 */ /* 0x000fe400000006ff */
[----:B------:R-:W-:Y:S02]  /*4ec0*/  LEA R16, R80, UR48, 0x4 ;  /* 0x0000003050107c11 */ /* 0x000fe4000f8e20ff */
[----:B------:R-:W2:Y:S02]  /*4ed0*/  SYNCS.PHASECHK.TRANS64.TRYWAIT P0, [R0+URZ+0x70], R2 ;  /* 0x00007002000075a7 */ /* 0x000ea400080011ff */
[----:B--2---:R-:W-:Y:S05]  /*4ee0*/  @!P0 BRA `(.L_x_81) ;  /* 0x0000003c008c8947 */ /* 0x004fea0003800000 */
.L_x_168:
[----:B------:R-:W4:Y:S01]  /*4ef0*/  LDC.64 R10, c[0x0][0xb10] ;  /* 0x0002c400ff0a7b82 */ /* 0x000f220000000a00 */
[----:B------:R-:W3:Y:S01]  /*4f00*/  LDS.128 R16, [R16+0x100] ;  /* 0x0001000010107984 */ /* 0x000ee20000000c00 */
[----:B-1----:R-:W-:Y:S01]  /*4f10*/  ISETP.NE.AND P1, PT, R27, 0x1, PT ;  /* 0x000000011b00780c */ /* 0x002fe20003f25270 */
[----:B--2---:R-:W-:Y:S01]  /*4f20*/  VIADD R0, R0, 0x80 ;  /* 0x0000008000007836 */ /* 0x004fe20000000000 */
[----:B------:R-:W-:Y:S04]  /*4f30*/  ISETP.GE.AND P0, PT, R26, 0x1, PT ;  /* 0x000000011a00780c */ /* 0x000fe80003f06270 */
[----:B------:R-:W1:Y:S01]  /*4f40*/  LDC.64 R8, c[0x0][0xb18] ;  /* 0x0002c600ff087b82 */ /* 0x000e620000000a00 */
[----:B------:R-:W-:Y:S01]  /*4f50*/  PRMT R0, RZ, 0x654, R0 ;  /* 0x00000654ff007816 */ /* 0x000fe20000000000 */
[----:B------:R-:W-:Y:S01]  /*4f60*/  @!PT LDS RZ, [RZ] ;  /* 0x00000000fffff984 */ /* 0x000fe20000000800 */
[----:B------:R-:W-:Y:S01]  /*4f70*/  @!PT LDS RZ, [RZ] ;  /* 0x00000000fffff984 */ /* 0x000fe20000000800 */
[----:B------:R-:W-:Y:S01]  /*4f80*/  @!PT LDS RZ, [RZ] ;  /* 0x00000000fffff984 */ /* 0x000fe20000000800 */
[----:B------:R-:W-:Y:S01]  /*4f90*/  @!PT LDS RZ, [RZ] ;  /* 0x00000000fffff984 */ /* 0x000fe20000000800 */
[----:B------:R2:W-:Y:S06]  /*4fa0*/  MEMBAR.ALL.CTA ;  /* 0x0000000000007992 */ /* 0x0005ec0000008000 */
[----:B--2---:R-:W2:Y:S01]  /*4fb0*/  FENCE.VIEW.ASYNC.S ;  /* 0x00000000000073c6 */ /* 0x004ea20000000000 */
[----:B------:R-:W1:Y:S08]  /*4fc0*/  @!P1 LDC R12, c[0x0][0xb20] ;  /* 0x0002c800ff0c9b82 */ /* 0x000e700000000800 */
[----:B------:R-:W1:Y:S01]  /*4fd0*/  @!P1 LDC R7, c[0x0][0xb0c] ;  /* 0x0002c300ff079b82 */ /* 0x000e620000000800 */
[----:B--2---:R2:W-:Y:S01]  /*4fe0*/  SYNCS.ARRIVE.TRANS64.RED.A1T0 RZ, [R0+URZ], RZ ;  /* 0x000000ff00ff79a7 */ /* 0x0045e200081004ff */
[----:B---3--:R-:W-:Y:S04]  /*4ff0*/  LOP3.LUT P4, RZ, R18, 0x1, RZ, 0xc0, !PT ;  /* 0x0000000112ff7812 */ /* 0x008fe8000788c0ff */
[----:B------:R-:W-:Y:S09]  /*5000*/  P2R R78, PR, RZ, 0x10 ;  /* 0x00000010ff4e7803 */ /* 0x000ff20000000000 */
[----:B------:R-:W-:Y:S02]  /*5010*/  @P4 MOV R30, R16 ;  /* 0x00000010001e4202 */ /* 0x000fe40000000f00 */
[----:B------:R-:W-:Y:S01]  /*5020*/  @P4 LOP3.LUT R29, R17, 0xffff, RZ, 0xc0, !PT ;  /* 0x0000ffff111d4812 */ /* 0x000fe200078ec0ff */
[----:B--2-4-:R-:W-:Y:S06]  /*5030*/  @!P0 BRA `(.L_x_82) ;  /* 0x0000000000a48947 */ /* 0x014fec0003800000 */
[----:B------:R-:W-:Y:S01]  /*5040*/  IMAD.HI.U32 R0, R66, R25, RZ ;  /* 0x0000001942007227 */ /* 0x000fe200078e00ff */
[----:B------:R-:W-:Y:S02]  /*5050*/  ISETP.NE.AND P0, PT, R24, 0x1, PT ;  /* 0x000000011800780c */ /* 0x000fe40003f05270 */
[----:B------:R-:W-:Y:S01]  /*5060*/  ISETP.NE.AND P2, PT, R26, 0x1, PT ;  /* 0x000000011a00780c */ /* 0x000fe20003f45270 */
[----:B------:R-:W-:Y:S01]  /*5070*/  IMAD.HI.U32 R4, R67, R60, RZ ;  /* 0x0000003c43047227 */ /* 0x000fe200078e00ff */
[----:B------:R-:W-:Y:S02]  /*5080*/  SHF.R.U32.HI R0, RZ, R65, R0 ;  /* 0x00000041ff007219 */ /* 0x000fe40000011600 */
[----:B------:R-:W-:Y:S01]  /*5090*/  ISETP.NE.AND P3, PT, R28, 0x1, PT ;  /* 0x000000011c00780c */ /* 0x000fe20003f65270 */
[----:B------:R-:W-:Y:S01]  /*50a0*/  IMAD.HI.U32 R6, R29, R25, RZ ;  /* 0x000000191d067227 */ /* 0x000fe200078e00ff */
[-C--:B------:R-:W-:Y:S02]  /*50b0*/  SHF.R.U32.HI R4, RZ, R61.reuse, R4 ;  /* 0x0000003dff047219 */ /* 0x080fe40000011604 */
[----:B------:R-:W-:Y:S01]  /*50c0*/  SEL R0, R66, R0, !P0 ;  /* 0x0000000042007207 */ /* 0x000fe20004000000 */
[----:B------:R-:W-:Y:S01]  /*50d0*/  IMAD.HI.U32 R5, R30, R60, RZ ;  /* 0x0000003c1e057227 */ /* 0x000fe200078e00ff */
[----:B------:R-:W-:Y:S03]  /*50e0*/  SEL R4, R67, R4, !P3 ;  /* 0x0000000443047207 */ /* 0x000fe60005800000 */
[-C--:B------:R-:W-:Y:S01]  /*50f0*/  IMAD.HI.U32 R3, R0, R22.reuse, RZ ;  /* 0x0000001600037227 */ /* 0x080fe200078e00ff */
[----:B------:R-:W-:Y:S03]  /*5100*/  SHF.R.U32.HI R5, RZ, R61, R5 ;  /* 0x0000003dff057219 */ /* 0x000fe60000011605 */
[----:B------:R-:W-:Y:S01]  /*5110*/  IMAD.HI.U32 R2, R4, R22, RZ ;  /* 0x0000001604027227 */ /* 0x000fe200078e00ff */
[----:B------:R-:W-:Y:S02]  /*5120*/  @P2 SHF.R.U32.HI R0, RZ, R23, R3 ;  /* 0x00000017ff002219 */ /* 0x000fe40000011603 */
[----:B------:R-:W-:Y:S02]  /*5130*/  SHF.R.U32.HI R3, RZ, R65, R6 ;  /* 0x00000041ff037219 */ /* 0x000fe40000011606 */
[----:B------:R-:W-:Y:S01]  /*5140*/  @P2 SHF.R.U32.HI R4, RZ, R23, R2 ;  /* 0x00000017ff042219 */ /* 0x000fe20000011602 */
[----:B------:R-:W-:Y:S01]  /*5150*/  IMAD R0, R26, R0, RZ ;  /* 0x000000001a007224 */ /* 0x000fe200078e02ff */
[----:B------:R-:W-:Y:S02]  /*5160*/  SEL R3, R29, R3, !P0 ;  /* 0x000000031d037207 */ /* 0x000fe40004000000 */
[----:B------:R-:W-:Y:S01]  /*5170*/  SEL R2, R30, R5, !P3 ;  /* 0x000000051e027207 */ /* 0x000fe20005800000 */
[----:B------:R-:W-:Y:S01]  /*5180*/  IMAD R5, R26, R4, RZ ;  /* 0x000000041a057224 */ /* 0x000fe200078e02ff */
[C---:B------:R-:W-:Y:S01]  /*5190*/  ISETP.GE.AND P0, PT, R3.reuse, R0, PT ;  /* 0x000000000300720c */ /* 0x040fe20003f06270 */
[C---:B------:R-:W-:Y:S03]  /*51a0*/  IMAD.HI.U32 R0, R3.reuse, R22, RZ ;  /* 0x0000001603007227 */ /* 0x040fe600078e00ff */
[C---:B------:R-:W-:Y:S02]  /*51b0*/  ISETP.GE.OR P0, PT, R2.reuse, R5, P0 ;  /* 0x000000050200720c */ /* 0x040fe40000706670 */
[----:B------:R-:W-:Y:S04]  /*51c0*/  SHF.R.U32.HI R0, RZ, R23, R0 ;  /* 0x00000017ff007219 */ /* 0x000fe80000011600 */
[C---:B------:R-:W-:Y:S05]  /*51d0*/  SEL R6, R3.reuse, R0, !P2 ;  /* 0x0000000003067207 */ /* 0x040fea0005000000 */
        /* <DEDUP_REMOVED lines=14> */
[----:B------:R-:W-:Y:S07]  /*52c0*/  IMAD R29, R3, R24, R29 ;  /* 0x00000018031d7224 */ /* 0x000fee00078e021d */
.L_x_82:
[----:B-1----:R-:W-:Y:S01]  /*52d0*/  @!P1 ISETP.NE.AND P0, PT, R8, 0x1, PT ;  /* 0x000000010800980c */ /* 0x002fe20003f05270 */
[----:B------:R-:W-:Y:S01]  /*52e0*/  @!P1 IMAD.HI.U32 R2, R29, R9, RZ ;  /* 0x000000091d029227 */ /* 0x000fe200078e00ff */
[----:B------:R-:W-:Y:S01]  /*52f0*/  R2UR UR42, R15 ;  /* 0x000000000f2a72ca */ /* 0x000fe200000e0000 */
[----:B------:R-:W-:Y:S01]  /*5300*/  BSSY.RECONVERGENT B6, `(.L_x_83) ;  /* 0x0000031000067945 */ /* 0x000fe20003800200 */
[----:B------:R-:W-:Y:S01]  /*5310*/  R2UR UR41, R14 ;  /* 0x000000000e2972ca */ /* 0x000fe200000e0000 */
[----:B------:R-:W-:Y:S01]  /*5320*/  @!P1 IMAD.HI.U32 R0, R30, R10, RZ ;  /* 0x0000000a1e009227 */ /* 0x000fe200078e00ff */
[----:B------:R-:W-:Y:S02]  /*5330*/  @!P1 SHF.R.U32.HI R2, RZ, R12, R2 ;  /* 0x0000000cff029219 */ /* 0x000fe40000011602 */
[----:B------:R-:W-:Y:S01]  /*5340*/  @!P1 ISETP.NE.AND P2, PT, R7, 0x1, PT ;  /* 0x000000010700980c */ /* 0x000fe20003f45270 */
[----:B------:R-:W-:Y:S01]  /*5350*/  VIADD R80, R80, 0x1 ;  /* 0x0000000150507836 */ /* 0x000fe20000000000 */
[----:B------:R-:W-:Y:S02]  /*5360*/  @!P1 SEL R2, R29, R2, !P0 ;  /* 0x000000021d029207 */ /* 0x000fe40004000000 */
[----:B------:R-:W-:Y:S02]  /*5370*/  @!P1 SHF.R.U32.HI R0, RZ, R11, R0 ;  /* 0x0000000bff009219 */ /* 0x000fe40000011600 */
[----:B------:R-:W-:Y:S01]  /*5380*/  LOP3.LUT P0, RZ, R70, 0x3f0, RZ, 0xc0, !PT ;  /* 0x000003f046ff7812 */ /* 0x000fe2000780c0ff */
[----:B------:R-:W-:Y:S01]  /*5390*/  USHF.L.U32 UR42, UR42, 0x6, URZ ;  /* 0x000000062a2a7899 */ /* 0x000fe200080006ff */
[----:B------:R-:W-:Y:S01]  /*53a0*/  @!P1 SEL R3, R30, R0, !P2 ;  /* 0x000000001e039207 */ /* 0x000fe20005000000 */
[----:B------:R-:W-:Y:S01]  /*53b0*/  USHF.L.U32 UR41, UR41, 0x7, URZ ;  /* 0x0000000729297899 */ /* 0x000fe200080006ff */
[----:B------:R-:W-:Y:S03]  /*53c0*/  @P4 SHF.R.U32.HI R71, RZ, 0x10, R17 ;  /* 0x00000010ff474819 */ /* 0x000fe60000011611 */
[----:B------:R-:W-:Y:S02]  /*53d0*/  @!P1 IMAD.IADD R0, R2, 0x1, -R3 ;  /* 0x0000000102009824 */ /* 0x000fe400078e0a03 */
[----:B------:R-:W-:Y:S02]  /*53e0*/  @!P1 IMAD.IADD R2, R3, 0x1, -R2 ;  /* 0x0000000103029824 */ /* 0x000fe400078e0a02 */
[----:B------:R-:W-:Y:S02]  /*53f0*/  @!P1 IMAD R30, R0, R7, R30 ;  /* 0x00000007001e9224 */ /* 0x000fe400078e021e */
[----:B------:R-:W-:Y:S01]  /*5400*/  @!P1 IMAD R29, R2, R8, R29 ;  /* 0x00000008021d9224 */ /* 0x000fe200078e021d */
[----:B------:R-:W-:Y:S06]  /*5410*/  @!P0 BRA `(.L_x_84) ;  /* 0x00000000007c8947 */ /* 0x000fec0003800000 */
[----:B------:R-:W1:Y:S01]  /*5420*/  LDCU.64 UR8, c[0x4][0x80] ;  /* 0x01001000ff0877ac */ /* 0x000e620008000a00 */
[----:B------:R-:W-:Y:S01]  /*5430*/  MOV R2, 0x0 ;  /* 0x0000000000027802 */ /* 0x000fe20000000f00 */
[----:B------:R-:W-:Y:S02]  /*5440*/  HFMA2 R12, -RZ, RZ, 0, 5.9604644775390625e-08 ;  /* 0x00000001ff0c7431 */ /* 0x000fe400000001ff */
[----:B------:R-:W-:Y:S01]  /*5450*/  IMAD.MOV.U32 R8, RZ, RZ, 0x70 ;  /* 0x00000070ff087424 */ /* 0x000fe200078e00ff */
[----:B------:R2:W3:Y:S01]  /*5460*/  LDC.64 R14, c[0x4][R2] ;  /* 0x01000000020e7b82 */ /* 0x0004e20000000a00 */
[----:B------:R-:W4:Y:S01]  /*5470*/  LDCU.64 UR6, c[0x4][0x88] ;  /* 0x01001100ff0677ac */ /* 0x000f220008000a00 */
[----:B------:R-:W-:Y:S01]  /*5480*/  IMAD.MOV.U32 R13, RZ, RZ, RZ ;  /* 0x000000ffff0d7224 */ /* 0x000fe200078e00ff */
[----:B------:R-:W2:Y:S01]  /*5490*/  LDCU.64 UR4, c[0x4][0x8] ;  /* 0x01000100ff0477ac */ /* 0x000ea20008000a00 */
[----:B-1----:R-:W-:Y:S01]  /*54a0*/  MOV R5, UR9 ;  /* 0x0000000900057c02 */ /* 0x002fe20008000f00 */
[----:B------:R-:W-:Y:S01]  /*54b0*/  IMAD.U32 R4, RZ, RZ, UR8 ;  /* 0x00000008ff047e24 */ /* 0x000fe2000f8e00ff */
[----:B----4-:R-:W-:Y:S01]  /*54c0*/  MOV R7, UR7 ;  /* 0x0000000700077c02 */ /* 0x010fe20008000f00 */
[----:B------:R-:W-:Y:S01]  /*54d0*/  IMAD.U32 R6, RZ, RZ, UR6 ;  /* 0x00000006ff067e24 */ /* 0x000fe2000f8e00ff */
[----:B--2---:R-:W-:Y:S01]  /*54e0*/  MOV R11, UR5 ;  /* 0x00000005000b7c02 */ /* 0x004fe20008000f00 */
[----:B------:R-:W-:Y:S02]  /*54f0*/  IMAD.U32 R10, RZ, RZ, UR4 ;  /* 0x00000004ff0a7e24 */ /* 0x000fe4000f8e00ff */
[----:B------:R-:W-:Y:S07]  /*5500*/  LEPC R20, `(.L_x_85) ;  /* 0x000000001014794e */ /* 0x000fee0000000000 */
[----:B---3-5:R-:W-:Y:S05]  /*5510*/  CALL.ABS.NOINC R14 ;  /* 0x000000000e007343 */ /* 0x028fea0003c00000 */
.L_x_85:
[----:B------:R-:W1:Y:S01]  /*5520*/  LDCU.64 UR8, c[0x4][0x80] ;  /* 0x01001000ff0877ac */ /* 0x000e620008000a00 */
[----:B------:R-:W2:Y:S01]  /*5530*/  LDC.64 R2, c[0x4][R2] ;  /* 0x0100000002027b82 */ /* 0x000ea20000000a00 */
[----:B------:R-:W-:Y:S02]  /*5540*/  HFMA2 R12, -RZ, RZ, 0, 5.9604644775390625e-08 ;  /* 0x00000001ff0c7431 */ /* 0x000fe400000001ff */
[----:B------:R-:W-:Y:S02]  /*5550*/  IMAD.MOV.U32 R8, RZ, RZ, 0x70 ;  /* 0x00000070ff087424 */ /* 0x000fe400078e00ff */
[----:B------:R-:W-:Y:S01]  /*5560*/  IMAD.MOV.U32 R13, RZ, RZ, RZ ;  /* 0x000000ffff0d7224 */ /* 0x000fe200078e00ff */
[----:B------:R-:W3:Y:S01]  /*5570*/  LDCU.64 UR6, c[0x4][0x88] ;  /* 0x01001100ff0677ac */ /* 0x000ee20008000a00 */
[----:B------:R-:W4:Y:S01]  /*5580*/  LDCU.64 UR4, c[0x4][0x8] ;  /* 0x01000100ff0477ac */ /* 0x000f220008000a00 */
[----:B-1----:R-:W-:Y:S02]  /*5590*/  MOV R4, UR8 ;  /* 0x0000000800047c02 */ /* 0x002fe40008000f00 */
[----:B------:R-:W-:Y:S02]  /*55a0*/  MOV R5, UR9 ;  /* 0x0000000900057c02 */ /* 0x000fe40008000f00 */
[----:B---3--:R-:W-:Y:S01]  /*55b0*/  MOV R7, UR7 ;  /* 0x0000000700077c02 */ /* 0x008fe20008000f00 */
[----:B------:R-:W-:Y:S01]  /*55c0*/  IMAD.U32 R6, RZ, RZ, UR6 ;  /* 0x00000006ff067e24 */ /* 0x000fe2000f8e00ff */
[----:B----4-:R-:W-:Y:S01]  /*55d0*/  MOV R11, UR5 ;  /* 0x00000005000b7c02 */ /* 0x010fe20008000f00 */
[----:B------:R-:W-:Y:S02]  /*55e0*/  IMAD.U32 R10, RZ, RZ, UR4 ;  /* 0x00000004ff0a7e24 */ /* 0x000fe4000f8e00ff */
[----:B------:R-:W-:Y:S07]  /*55f0*/  LEPC R20, `(.L_x_84) ;  /* 0x000000001014794e */ /* 0x000fee0000000000 */
[----:B--2---:R-:W-:Y:S05]  /*5600*/  CALL.ABS.NOINC R2 ;  /* 0x0000000002007343 */ /* 0x004fea0003c00000 */
.L_x_84:
[----:B------:R-:W-:Y:S05]  /*5610*/  BSYNC.RECONVERGENT B6 ;  /* 0x0000000000067941 */ /* 0x000fea0003800200 */
.L_x_83:
[----:B------:R-:W-:Y:S01]  /*5620*/  ISETP.NE.U32.AND P4, PT, R58, RZ, PT ;  /* 0x000000ff3a00720c */ /* 0x000fe20003f85070 */
[----:B------:R-:W-:Y:S01]  /*5630*/  UISETP.NE.AND UP2, UPT, UR50, URZ, UPT ;  /* 0x000000ff3200728c */ /* 0x000fe2000bf45270 */
[----:B------:R-:W-:Y:S01]  /*5640*/  ISETP.NE.U32.AND P2, PT, RZ, UR38, PT ;  /* 0x00000026ff007c0c */ /* 0x000fe2000bf45070 */
[----:B------:R-:W-:Y:S01]  /*5650*/  UISETP.NE.U32.AND UP1, UPT, UR44, URZ, UPT ;  /* 0x000000ff2c00728c */ /* 0x000fe2000bf25070 */
[----:B------:R-:W-:Y:S01]  /*5660*/  ISETP.NE.AND.EX P4, PT, R59, RZ, PT, P4 ;  /* 0x000000ff3b00720c */ /* 0x000fe20003f85340 */
[----:B------:R-:W-:Y:S01]  /*5670*/  UPLOP3.LUT UP0, UPT, UPT, UPT, UPT, 0x40, 0x4 ;  /* 0x000000000004789c */ /* 0x000fe20003f0e870 */
[----:B------:R-:W-:Y:S01]  /*5680*/  ISETP.NE.AND.EX P2, PT, RZ, UR39, PT, P2 ;  /* 0x00000027ff007c0c */ /* 0x000fe2000bf45320 */
[----:B------:R-:W-:Y:S01]  /*5690*/  UISETP.NE.AND.EX UP1, UPT, UR45, URZ, UPT, UP1 ;  /* 0x000000ff2d00728c */ /* 0x000fe2000bf25310 */
[----:B------:R-:W-:Y:S04]  /*56a0*/  PLOP3.LUT P1, PT, PT, PT, UP2, 0x80, 0x8 ;  /* 0x000000000008781c */ /* 0x000fe80003f2f028 */
[----:B------:R-:W-:Y:S06]  /*56b0*/  @UP2 UPLOP3.LUT UP0, UPT, UPT, UPT, UP1, 0x80, 0x8 ;  /* 0x000000000008289c */ /* 0x000fec0003f0f010 */
[----:B------:R-:W-:Y:S01]  /*56c0*/  PLOP3.LUT P0, PT, PT, PT, UP0, 0x80, 0x8 ;  /* 0x000000000008781c */ /* 0x000fe20003f0f008 */
[----:B------:R-:W-:Y:S01]  /*56d0*/  @!UPT UIADD3 URZ, UPT, UPT, URZ, URZ, URZ ;  /* 0x000000fffffff290 */ /* 0x000fe2000fffe0ff */
[----:B------:R-:W-:Y:S11]  /*56e0*/  BRA.U !UP1, `(.L_x_86) ;  /* 0x0000000109387547 */ /* 0x000ff6000b800000 */
[----:B------:R-:W-:Y:S01]  /*56f0*/  UISETP.NE.U32.AND UP0, UPT, UR38, URZ, UPT ;  /* 0x000000ff2600728c */ /* 0x000fe2000bf05070 */
[----:B------:R-:W-:Y:S02]  /*5700*/  HFMA2 R0, -RZ, RZ, 0, 5.9604644775390625e-08 ;  /* 0x00000001ff007431 */ /* 0x000fe400000001ff */
[----:B------:R-:W-:Y:S01]  /*5710*/  IMAD.MOV.U32 R64, RZ, RZ, 0x1 ;  /* 0x00000001ff407424 */ /* 0x000fe200078e00ff */
[----:B------:R-:W-:Y:S06]  /*5720*/  UISETP.NE.AND.EX UP0, UPT, UR39, URZ, UPT, UP0 ;  /* 0x000000ff2700728c */ /* 0x000fec000bf05300 */
[----:B------:R-:W-:Y:S05]  /*5730*/  PLOP3.LUT P3, PT, PT, PT, UP0, 0x80, 0x8 ;  /* 0x000000000008781c */ /* 0x000fea0003f6f008 */
[----:B------:R-:W1:Y:S01]  /*5740*/  @UP0 LDCU.64 UR6, c[0x0][0x888] ;  /* 0x00011100ff0607ac */ /* 0x000e620008000a00 */
[----:B------:R-:W-:Y:S07]  /*5750*/  @UP0 UIMAD UR4, UR36, UR44, URZ ;  /* 0x0000002c240402a4 */ /* 0x000fee000f8e02ff */
[----:B------:R-:W-:Y:S01]  /*5760*/  @!P3 PRMT R64, R0, 0x7610, R64 ;  /* 0x000076100040b816 */ /* 0x000fe20000000040 */
[----:B-1----:R-:W-:Y:S03]  /*5770*/  @UP0 UIMAD.WIDE UR6, UR4, 0x4, UR6 ;  /* 0x00000004040608a5 */ /* 0x002fe6000f8e0206 */
[----:B------:R-:W1:Y:S03]  /*5780*/  @!UP0 LDCU UR4, c[0x0][0x880] ;  /* 0x00011000ff0487ac */ /* 0x000e660008000800 */
[----:B------:R-:W-:Y:S01]  /*5790*/  IMAD.U32 R2, RZ, RZ, UR6 ;  /* 0x00000006ff027e24 */ /* 0x000fe2000f8e00ff */
[----:B------:R-:W-:Y:S05]  /*57a0*/  MOV R3, UR7 ;  /* 0x0000000700037c02 */ /* 0x000fea0008000f00 */
[----:B-----5:R2:W5:Y:S02]  /*57b0*/  @P3 LDG.E R35, desc[UR46][R2.64] ;  /* 0x0000002e02233981 */ /* 0x020564000c1e1900 */
[----:B-12---:R-:W-:Y:S02]  /*57c0*/  @!P3 IMAD.U32 R35, RZ, RZ, UR4 ;  /* 0x00000004ff23be24 */ /* 0x006fe4000f8e00ff */
.L_x_86:
[----:B------:R-:W-:Y:S05]  /*57d0*/  @!P4 BRA `(.L_x_87) ;  /* 0x000000000020c947 */ /* 0x000fea0003800000 */
[----:B------:R-:W-:Y:S04]  /*57e0*/  ISETP.NE.U32.AND P3, PT, R56, RZ, PT ;  /* 0x000000ff3800720c */ /* 0x000fe80003f65070 */
[----:B------:R-:W-:Y:S11]  /*57f0*/  ISETP.NE.AND.EX P3, PT, R57, RZ, PT, P3 ;  /* 0x000000ff3900720c */ /* 0x000ff60003f65330 */
[----:B------:R-:W-:Y:S02]  /*5800*/  @!UPT UIADD3 URZ, UPT, UPT, URZ, URZ, URZ ;  /* 0x000000fffffff290 */ /* 0x000fe4000fffe0ff */
[----:B------:R-:W1:Y:S01]  /*5810*/  @P3 LDC.64 R2, c[0x0][0x8a8] ;  /* 0x00022a00ff023b82 */ /* 0x000e620000000a00 */
[----:B------:R-:W-:Y:S04]  /*5820*/  @P3 IMAD R0, R58, UR36, RZ ;  /* 0x000000243a003c24 */ /* 0x000fe8000f8e02ff */
[----:B-1----:R-:W-:Y:S05]  /*5830*/  @P3 IMAD.WIDE R2, R0, 0x4, R2 ;  /* 0x0000000400023825 */ /* 0x002fea00078e0202 */
[----:B-----5:R1:W5:Y:S02]  /*5840*/  @P3 LDG.E R33, desc[UR46][R2.64] ;  /* 0x0000002e02213981 */ /* 0x020364000c1e1900 */
[----:B-1----:R-:W2:Y:S02]  /*5850*/  @!P3 LDC R33, c[0x0][0x8a0] ;  /* 0x00022800ff21bb82 */ /* 0x002ea40000000800 */
.L_x_87:
[----:B-----5:R-:W-:Y:S01]  /*5860*/  FSETP.NEU.AND P3, PT, R35, RZ, PT ;  /* 0x000000ff2300720b */ /* 0x020fe20003f6d000 */
[----:B------:R-:W-:Y:S01]  /*5870*/  IMAD.SHL.U32 R88, R68, 0x4, RZ ;  /* 0x0000000444587824 */ /* 0x000fe200078e00ff */
[----:B------:R-:W-:Y:S01]  /*5880*/  SEL R4, RZ, 0xffffffff, P2 ;  /* 0xffffffffff047807 */ /* 0x000fe20001000000 */
[----:B------:R-:W-:Y:S01]  /*5890*/  BSSY B1, `(.L_x_88) ;  /* 0x0000043000017945 */ /* 0x000fe20003800000 */
[----:B------:R-:W-:Y:S01]  /*58a0*/  @P1 LOP3.LUT P2, RZ, R64, 0xff, RZ, 0xc0, !PT ;  /* 0x000000ff40ff1812 */ /* 0x000fe2000784c0ff */
[----:B------:R-:W-:Y:S01]  /*58b0*/  VIADD R83, R88, UR48 ;  /* 0x0000003058537c36 */ /* 0x000fe20008000000 */
[----:B------:R-:W-:Y:S01]  /*58c0*/  @P1 SEL R0, RZ, 0xffffffff, P3 ;  /* 0xffffffffff001807 */ /* 0x000fe20001800000 */
[----:B------:R-:W-:Y:S01]  /*58d0*/  IMAD.MOV.U32 R89, RZ, RZ, 0x1 ;  /* 0x00000001ff597424 */ /* 0x000fe200078e00ff */
[----:B------:R-:W-:Y:S01]  /*58e0*/  LOP3.LUT R74, R74, 0x1, RZ, 0x3c, !PT ;  /* 0x000000014a4a7812 */ /* 0x000fe200078e3cff */
[----:B------:R-:W-:Y:S01]  /*58f0*/  IMAD.MOV.U32 R87, RZ, RZ, RZ ;  /* 0x000000ffff577224 */ /* 0x000fe200078e00ff */
[----:B------:R-:W-:Y:S02]  /*5900*/  @P0 SEL R0, R4, R0, !P2 ;  /* 0x0000000004000207 */ /* 0x000fe40005000000 */
[----:B------:R-:W-:Y:S02]  /*5910*/  CS2R R46, SRZ ;  /* 0x00000000002e7805 */ /* 0x000fe4000001ff00 */
[----:B------:R-:W-:Y:S02]  /*5920*/  LEA R84, R31, UR48, 0x3 ;  /* 0x000000301f547c11 */ /* 0x000fe4000f8e18ff */
[----:B------:R-:W-:Y:S02]  /*5930*/  CS2R R44, SRZ ;  /* 0x00000000002c7805 */ /* 0x000fe4000001ff00 */
[----:B------:R-:W-:Y:S02]  /*5940*/  @P1 LOP3.LUT R0, R0, 0x1, RZ, 0xc0, !PT ;  /* 0x0000000100001812 */ /* 0x000fe400078ec0ff */
[----:B------:R-:W-:Y:S02]  /*5950*/  CS2R R42, SRZ ;  /* 0x00000000002a7805 */ /* 0x000fe4000001ff00 */
[----:B------:R-:W-:Y:S02]  /*5960*/  SHF.L.U32 R2, R73, 0x1f, RZ ;  /* 0x0000001f49027819 */ /* 0x000fe400000006ff */
[----:B------:R-:W-:Y:S02]  /*5970*/  CS2R R40, SRZ ;  /* 0x0000000000287805 */ /* 0x000fe4000001ff00 */
[----:B------:R-:W-:Y:S02]  /*5980*/  ISETP.NE.U32.OR P6, PT, R0, 0x1, !P1 ;  /* 0x000000010000780c */ /* 0x000fe40004fc5470 */
[----:B------:R-:W-:Y:S02]  /*5990*/  CS2R R50, SRZ ;  /* 0x0000000000327805 */ /* 0x000fe4000001ff00 */
[----:B------:R-:W-:Y:S02]  /*59a0*/  PLOP3.LUT P2, PT, PT, PT, UP1, 0x80, 0x8 ;  /* 0x000000000008781c */ /* 0x000fe40003f4f018 */
[----:B------:R-:W-:Y:S02]  /*59b0*/  CS2R R48, SRZ ;  /* 0x0000000000307805 */ /* 0x000fe4000001ff00 */
[----:B------:R-:W-:Y:S02]  /*59c0*/  LEA.HI R34, R31, R31, RZ, 0x1 ;  /* 0x0000001f1f227211 */ /* 0x000fe400078f08ff */
[----:B------:R-:W-:Y:S02]  /*59d0*/  CS2R R54, SRZ ;  /* 0x0000000000367805 */ /* 0x000fe4000001ff00 */
[----:B------:R-:W-:Y:S02]  /*59e0*/  LOP3.LUT P4, R79, R64, 0xff, RZ, 0xc0, !PT ;  /* 0x000000ff404f7812 */ /* 0x000fe4000788c0ff */
[----:B------:R-:W-:Y:S02]  /*59f0*/  CS2R R52, SRZ ;  /* 0x0000000000347805 */ /* 0x000fe4000001ff00 */
[----:B------:R-:W-:Y:S01]  /*5a00*/  SEL R3, RZ, 0xffffffff, P3 ;  /* 0xffffffffff037807 */ /* 0x000fe20001800000 */
[----:B------:R-:W-:Y:S01]  /*5a10*/  VIADD R85, R83, 0x400 ;  /* 0x0000040053557836 */ /* 0x000fe20000000000 */
[----:B------:R-:W-:Y:S01]  /*5a20*/  P2R R81, PR, RZ, 0x40 ;  /* 0x00000040ff517803 */ /* 0x000fe20000000000 */
[----:B------:R-:W-:Y:S01]  /*5a30*/  IMAD.IADD R82, R75, 0x1, R83 ;  /* 0x000000014b527824 */ /* 0x000fe200078e0253 */
[----:B------:R-:W-:Y:S02]  /*5a40*/  @P6 SHF.L.U32 R0, R74, 0x1f, RZ ;  /* 0x0000001f4a006819 */ /* 0x000fe400000006ff */
[----:B------:R-:W-:Y:S02]  /*5a50*/  @P2 SEL R3, R4, R3, !P4 ;  /* 0x0000000304032207 */ /* 0x000fe40006000000 */
[----:B------:R1:W3:Y:S02]  /*5a60*/  @P6 SYNCS.PHASECHK.TRANS64.TRYWAIT P1, [UR48+0x20], R0 ;  /* 0x00002000ff0065a7 */ /* 0x0002e40008021130 */
[----:B------:R-:W-:Y:S04]  /*5a70*/  LOP3.LUT R3, R3, 0x1, RZ, 0xc0, !PT ;  /* 0x0000000103037812 */ /* 0x000fe800078ec0ff */
[----:B------:R-:W-:Y:S04]  /*5a80*/  ISETP.NE.U32.AND P5, PT, R3, 0x1, PT ;  /* 0x000000010300780c */ /* 0x000fe80003fa5070 */
[----:B------:R-:W-:Y:S01]  /*5a90*/  P2R R90, PR, RZ, 0x20 ;  /* 0x00000020ff5a7803 */ /* 0x000fe20000000000 */
[----:B------:R4:W2:Y:S01]  /*5aa0*/  SYNCS.PHASECHK.TRANS64.TRYWAIT P0, [R84+URZ+0x90], R2 ;  /* 0x00009002540075a7 */ /* 0x0008a200080011ff */
[C---:B-1----:R-:W-:Y:S01]  /*5ab0*/  IMAD.SHL.U32 R0, R34.reuse, 0x40, RZ ;  /* 0x0000004022007824 */ /* 0x042fe200078e00ff */
[----:B------:R-:W-:Y:S04]  /*5ac0*/  LOP3.LUT R34, R34, 0xffe, RZ, 0xc0, !PT ;  /* 0x00000ffe22227812 */ /* 0x000fe800078ec0ff */
[----:B------:R-:W-:Y:S01]  /*5ad0*/  LOP3.LUT R0, R0, 0xffffff80, RZ, 0xc0, !PT ;  /* 0xffffff8000007812 */ /* 0x000fe200078ec0ff */
[----:B------:R-:W-:Y:S04]  /*5ae0*/  IMAD.IADD R34, R31, 0x1, -R34 ;  /* 0x000000011f227824 */ /* 0x000fe800078e0a22 */
[----:B------:R-:W-:Y:S04]  /*5af0*/  IMAD.IADD R0, R32, 0x1, R0 ;  /* 0x0000000120007824 */ /* 0x000fe800078e0200 */
[----:B------:R-:W-:Y:S01]  /*5b00*/  IMAD R34, R34, 0x100000, R0 ;  /* 0x0010000022227824 */ /* 0x000fe200078e0200 */
[----:B---3--:R-:W-:Y:S01]  /*5b10*/  @P6 SEL R89, RZ, 0x1, !P1 ;  /* 0x00000001ff596807 */ /* 0x008fe20004800000 */
[----:B----4-:R-:W-:Y:S06]  /*5b20*/  @!P6 BRA `(.L_x_89) ;  /* 0x000000000064e947 */ /* 0x010fec0003800000 */
[----:B------:R-:W-:Y:S01]  /*5b30*/  @P5 IMAD R5, R76, 0x4, R85 ;  /* 0x000000044c055824 */ /* 0x000fe200078e0255 */
[----:B------:R-:W-:Y:S01]  /*5b40*/  ISETP.NE.AND P1, PT, R89, RZ, PT ;  /* 0x000000ff5900720c */ /* 0x000fe20003f25270 */
[----:B------:R-:W-:Y:S01]  /*5b50*/  IMAD.MOV.U32 R46, RZ, RZ, RZ ;  /* 0x000000ffff2e7224 */ /* 0x000fe200078e00ff */
[----:B------:R-:W-:Y:S01]  /*5b60*/  BSSY B0, `(.L_x_90) ;  /* 0x000000d000007945 */ /* 0x000fe20003800000 */
[----:B------:R-:W-:Y:S01]  /*5b70*/  @P5 IMAD.IADD R4, R75, 0x1, R5 ;  /* 0x000000014b045824 */ /* 0x000fe200078e0205 */
[----:B------:R-:W-:Y:S02]  /*5b80*/  CS2R R42, SRZ ;  /* 0x00000000002a7805 */ /* 0x000fe4000001ff00 */
[----:B------:R-:W-:Y:S02]  /*5b90*/  CS2R R40, SRZ ;  /* 0x0000000000287805 */ /* 0x000fe4000001ff00 */
[----:B------:R-:W-:Y:S02]  /*5ba0*/  CS2R R44, SRZ ;  /* 0x00000000002c7805 */ /* 0x000fe4000001ff00 */
[----:B------:R-:W-:Y:S02]  /*5bb0*/  CS2R R54, SRZ ;  /* 0x0000000000367805 */ /* 0x000fe4000001ff00 */
[----:B------:R-:W-:Y:S02]  /*5bc0*/  CS2R R52, SRZ ;  /* 0x0000000000347805 */ /* 0x000fe4000001ff00 */
[----:B------:R-:W-:Y:S02]  /*5bd0*/  CS2R R50, SRZ ;  /* 0x0000000000327805 */ /* 0x000fe4000001ff00 */
[----:B------:R-:W-:Y:S01]  /*5be0*/  CS2R R48, SRZ ;  /* 0x0000000000307805 */ /* 0x000fe2000001ff00 */
[----:B------:R-:W-:Y:S06]  /*5bf0*/  @P1 BRA `(.L_x_91) ;  /* 0x00000000000c1947 */ /* 0x000fec0003800000 */
[----:B------:R-:W-:Y:S04]  /*5c00*/  SHF.L.U32 R3, R74, 0x1f, RZ ;  /* 0x0000001f4a037819 */ /* 0x000fe800000006ff */
[----:B------:R-:W1:Y:S02]  /*5c10*/  SYNCS.PHASECHK.TRANS64.TRYWAIT P1, [UR48+0x20], R3 ;  /* 0x00002003ff0075a7 */ /* 0x000e640008021130 */
[----:B-1----:R-:W-:Y:S05]  /*5c20*/  @!P1 BRA `(.L_x_92) ;  /* 0x0000003000509947 */ /* 0x002fea0003800000 */
.L_x_91:
[----:B------:R-:W-:Y:S05]  /*5c30*/  BSYNC B0 ;  /* 0x0000000000007941 */ /* 0x000fea0003800000 */
.L_x_90:
[----:B------:R-:W-:Y:S01]  /*5c40*/  ISETP.NE.AND P1, PT, R90, RZ, PT ;  /* 0x000000ff5a00720c */ /* 0x000fe20003f25270 */
[----:B------:R-:W-:Y:S11]  /*5c50*/  HFMA2 R87, -RZ, RZ, 0, 5.9604644775390625e-08 ;  /* 0x00000001ff577431 */ /* 0x000ff600000001ff */
[----:B------:R-:W-:Y:S01]  /*5c60*/  @!UPT UIADD3 URZ, UPT, UPT, URZ, URZ, URZ ;  /* 0x000000fffffff290 */ /* 0x000fe2000fffe0ff */
[----:B------:R-:W-:Y:S05]  /*5c70*/  @P1 WARPSYNC.ALL ;  /* 0x0000000000001948 */ /* 0x000fea0003800000 */
[----:B------:R3:W4:Y:S04]  /*5c80*/  @P1 LDSM.16.M88.4 R40, [R5] ;  /* 0x000000000528183b */ /* 0x0007280000000200 */
[----:B------:R3:W1:Y:S04]  /*5c90*/  @P1 LDSM.16.M88.4 R44, [R4] ;  /* 0x00000000042c183b */ /* 0x0006680000000200 */
[----:B------:R3:W1:Y:S04]  /*5ca0*/  @P1 LDSM.16.M88.4 R52, [R88+UR48+0x400] ;  /* 0x000400305834183b */ /* 0x0006680008000200 */
[----:B------:R3:W1:Y:S02]  /*5cb0*/  @P1 LDSM.16.M88.4 R48, [R82+0x400] ;  /* 0x000400005230183b */ /* 0x0006640000000200 */
.L_x_89:
[----:B------:R-:W-:Y:S05]  /*5cc0*/  BSYNC B1 ;  /* 0x0000000000017941 */ /* 0x000fea0003800000 */
.L_x_88:
[----:B-1----:R-:W-:Y:S04]  /*5cd0*/  SHF.R.U32.HI R0, RZ, 0x15, R34 ;  /* 0x00000015ff007819 */ /* 0x002fe80000011622 */
[----:B------:R-:W-:Y:S01]  /*5ce0*/  LOP3.LUT P1, RZ, R0, 0x3, R69, 0x48, !PT ;  /* 0x0000000300ff7812 */ /* 0x000fe20007824845 */
[----:B------:R-:W-:Y:S01]  /*5cf0*/  @!UPT UIADD3 URZ, UPT, UPT, URZ, URZ, URZ ;  /* 0x000000fffffff290 */ /* 0x000fe2000fffe0ff */
[----:B--2---:R-:W-:Y:S11]  /*5d00*/  @P0 BRA `(.L_x_93) ;  /* 0x0000000000080947 */ /* 0x004ff60003800000 */
[----:B------:R-:W1:Y:S02]  /*5d10*/  SYNCS.PHASECHK.TRANS64.TRYWAIT P0, [R84+URZ+0x90], R2 ;  /* 0x00009002540075a7 */ /* 0x000e6400080011ff */
[----:B-1----:R-:W-:Y:S05]  /*5d20*/  @!P0 BRA `(.L_x_94) ;  /* 0x0000003000288947 */ /* 0x002fea0003800000 */
.L_x_93:
[----:B------:R-:W-:Y:S05]  /*5d30*/  @!P1 BRA `(.L_x_95) ;  /* 0x0000000000409947 */ /* 0x000fea0003800000 */
[----:B------:R-:W3:Y:S01]  /*5d40*/  LDCU.64 UR8, c[0x4][0x70] ;  /* 0x01000e00ff0877ac */ /* 0x000ee20008000a00 */
[----:B------:R-:W-:Y:S01]  /*5d50*/  MOV R3, 0x0 ;  /* 0x0000000000037802 */ /* 0x000fe20000000f00 */
[----:B------:R-:W-:Y:S02]  /*5d60*/  HFMA2 R12, -RZ, RZ, 0, 5.9604644775390625e-08 ;  /* 0x00000001ff0c7431 */ /* 0x000fe400000001ff */
[----:B------:R-:W-:Y:S02]  /*5d70*/  IMAD.MOV.U32 R8, RZ, RZ, 0x192 ;  /* 0x00000192ff087424 */ /* 0x000fe400078e00ff */
[----:B------:R-:W-:Y:S01]  /*5d80*/  IMAD.MOV.U32 R13, RZ, RZ, RZ ;  /* 0x000000ffff0d7224 */ /* 0x000fe200078e00ff */
[----:B------:R-:W2:Y:S01]  /*5d90*/  LDCU.64 UR6, c[0x4][0x78] ;  /* 0x01000f00ff0677ac */ /* 0x000ea20008000a00 */
[----:B-1----:R-:W1:Y:S01]  /*5da0*/  LDC.64 R2, c[0x4][R3] ;  /* 0x0100000003027b82 */ /* 0x002e620000000a00 */
[----:B------:R-:W5:Y:S01]  /*5db0*/  LDCU.64 UR4, c[0x4][0x10] ;  /* 0x01000200ff0477ac */ /* 0x000f620008000a00 */
[----:B---3--:R-:W-:Y:S01]  /*5dc0*/  MOV R5, UR9 ;  /* 0x0000000900057c02 */ /* 0x008fe20008000f00 */
[----:B------:R-:W-:Y:S01]  /*5dd0*/  IMAD.U32 R4, RZ, RZ, UR8 ;  /* 0x00000008ff047e24 */ /* 0x000fe2000f8e00ff */
[----:B--2---:R-:W-:Y:S01]  /*5de0*/  MOV R7, UR7 ;  /* 0x0000000700077c02 */ /* 0x004fe20008000f00 */
[----:B------:R-:W-:Y:S01]  /*5df0*/  IMAD.U32 R6, RZ, RZ, UR6 ;  /* 0x00000006ff067e24 */ /* 0x000fe2000f8e00ff */
[----:B-----5:R-:W-:Y:S01]  /*5e00*/  MOV R11, UR5 ;  /* 0x00000005000b7c02 */ /* 0x020fe20008000f00 */
[----:B------:R-:W-:Y:S02]  /*5e10*/  IMAD.U32 R10, RZ, RZ, UR4 ;  /* 0x00000004ff0a7e24 */ /* 0x000fe4000f8e00ff */
[----:B------:R-:W-:Y:S07]  /*5e20*/  LEPC R20, `(.L_x_95) ;  /* 0x000000001014794e */ /* 0x000fee0000000000 */
[----:B-1--4-:R-:W-:Y:S05]  /*5e30*/  CALL.ABS.NOINC R2 ;  /* 0x0000000002007343 */ /* 0x012fea0003c00000 */
.L_x_95:
[----:B------:R-:W-:Y:S01]  /*5e40*/  LOP3.LUT R20, R52, 0xffffe000, RZ, 0xc0, !PT ;  /* 0xffffe00034147812 */ /* 0x000fe200078ec0ff */
[----:B------:R-:W-:Y:S05]  /*5e50*/  WARPSYNC.ALL ;  /* 0x0000000000007948 */ /* 0x000fea0003800000 */
[----:B------:R-:W-:Y:S01]  /*5e60*/  R2UR UR4, R34 ;  /* 0x00000000220472ca */ /* 0x000fe200000e0000 */
[----:B------:R-:W-:Y:S01]  /*5e70*/  IMAD.SHL.U32 R91, R76, 0x4, RZ ;  /* 0x000000044c5b7824 */ /* 0x000fe200078e00ff */
[----:B------:R-:W-:Y:S01]  /*5e80*/  LOP3.LUT R21, R53, 0xffffe000, RZ, 0xc0, !PT ;  /* 0xffffe00035157812 */ /* 0x000fe200078ec0ff */
[----:B------:R-:W-:Y:S01]  /*5e90*/  BSSY.RECONVERGENT B0, `(.L_x_96) ;  /* 0x0000059000007945 */ /* 0x000fe20003800200 */
[----:B------:R-:W-:Y:S02]  /*5ea0*/  ISETP.NE.AND P0, PT, R77, RZ, PT ;  /* 0x000000ff4d00720c */ /* 0x000fe40003f05270 */
[----:B------:R-:W-:Y:S05]  /*5eb0*/  IADD3 R85, PT, PT, R85, R91, RZ ;  /* 0x0000005b55557210 */ /* 0x000fea0007ffe0ff */
[----:B------:R-:W-:Y:S02]  /*5ec0*/  IMAD.IADD R86, R75, 0x1, R85 ;  /* 0x000000014b567824 */ /* 0x000fe400078e0255 */
[----:B---3--:R-:W2:Y:S02]  /*5ed0*/  LDTM.16dp128bit.x8 R4, tmem[UR4] ;  /* 0x00000004000479ee */ /* 0x008ea40008180000 */
[C---:B--2---:R-:W-:Y:S01]  /*5ee0*/  FMUL R0, R33.reuse, R4 ;  /* 0x0000000421007220 */ /* 0x044fe20000400000 */
[C---:B-1----:R-:W-:Y:S01]  /*5ef0*/  FMUL R2, R33.reuse, R5 ;  /* 0x0000000521027220 */ /* 0x042fe20000400000 */
[C---:B------:R-:W-:Y:S01]  /*5f00*/  FMUL R3, R33.reuse, R6 ;  /* 0x0000000621037220 */ /* 0x040fe20000400000 */
[----:B------:R-:W-:Y:S01]  /*5f10*/  FMUL R4, R33, R8 ;  /* 0x0000000821047220 */ /* 0x000fe20000400000 */
[C---:B------:R-:W-:Y:S01]  /*5f20*/  FFMA R36, R35.reuse, R20, R0 ;  /* 0x0000001423247223 */ /* 0x040fe20000000000 */
[----:B------:R-:W-:Y:S01]  /*5f30*/  LOP3.LUT R0, R54, 0xffffe000, RZ, 0xc0, !PT ;  /* 0xffffe00036007812 */ /* 0x000fe200078ec0ff */
[----:B------:R-:W-:Y:S01]  /*5f40*/  FFMA R37, R35, R21, R2 ;  /* 0x0000001523257223 */ /* 0x000fe20000000002 */
[----:B------:R-:W-:Y:S01]  /*5f50*/  LOP3.LUT R2, R55, 0xffffe000, RZ, 0xc0, !PT ;  /* 0xffffe00037027812 */ /* 0x000fe200078ec0ff */
[C---:B------:R-:W-:Y:S01]  /*5f60*/  FMUL R5, R33.reuse, R9 ;  /* 0x0000000921057220 */ /* 0x040fe20000400000 */
[----:B------:R-:W-:Y:S01]  /*5f70*/  F2FP.TF32.F32.PACK_B R36, R36 ;  /* 0x00000024ff24723e */ /* 0x000fe200024050ff */
[C---:B------:R-:W-:Y:S01]  /*5f80*/  FMUL R8, R33.reuse, R12 ;  /* 0x0000000c21087220 */ /* 0x040fe20000400000 */
[----:B------:R-:W-:Y:S01]  /*5f90*/  F2FP.TF32.F32.PACK_B R37, R37 ;  /* 0x00000025ff25723e */ /* 0x000fe200024050ff */
[C---:B------:R-:W-:Y:S01]  /*5fa0*/  FMUL R9, R33.reuse, R13 ;  /* 0x0000000d21097220 */ /* 0x040fe20000400000 */
[C---:B------:R-:W-:Y:S01]  /*5fb0*/  FMUL R12, R33.reuse, R16 ;  /* 0x00000010210c7220 */ /* 0x040fe20000400000 */
[----:B------:R-:W-:Y:S01]  /*5fc0*/  LOP3.LUT R16, R48, 0xffffe000, RZ, 0xc0, !PT ;  /* 0xffffe00030107812 */ /* 0x000fe200078ec0ff */
[C---:B------:R-:W-:Y:S01]  /*5fd0*/  FMUL R7, R33.reuse, R7 ;  /* 0x0000000721077220 */ /* 0x040fe20000400000 */
[----:B------:R-:W-:Y:S01]  /*5fe0*/  FMUL R13, R33, R17 ;  /* 0x00000011210d7220 */ /* 0x000fe20000400000 */
[----:B------:R-:W-:Y:S01]  /*5ff0*/  LOP3.LUT R17, R49, 0xffffe000, RZ, 0xc0, !PT ;  /* 0xffffe00031117812 */ /* 0x000fe200078ec0ff */
[----:B------:R-:W-:Y:S01]  /*6000*/  FFMA R38, R35, R0, R3 ;  /* 0x0000000023267223 */ /* 0x000fe20000000003 */
[----:B------:R-:W-:Y:S01]  /*6010*/  LOP3.LUT R0, R50, 0xffffe000, RZ, 0xc0, !PT ;  /* 0xffffe00032007812 */ /* 0x000fe200078ec0ff */
[----:B------:R-:W-:Y:S01]  /*6020*/  FMUL R6, R33, R10 ;  /* 0x0000000a21067220 */ /* 0x000fe20000400000 */
[----:B----4-:R-:W-:Y:S01]  /*6030*/  LOP3.LUT R3, R41, 0xffffe000, RZ, 0xc0, !PT ;  /* 0xffffe00029037812 */ /* 0x010fe200078ec0ff */
[----:B------:R-:W-:Y:S01]  /*6040*/  FFMA R39, R35, R2, R7 ;  /* 0x0000000223277223 */ /* 0x000fe20000000007 */
[----:B------:R-:W-:Y:S01]  /*6050*/  LOP3.LUT R2, R51, 0xffffe000, RZ, 0xc0, !PT ;  /* 0xffffe00033027812 */ /* 0x000fe200078ec0ff */
[C---:B------:R-:W-:Y:S01]  /*6060*/  FFMA R4, R35.reuse, R16, R4 ;  /* 0x0000001023047223 */ /* 0x040fe20000000004 */
[----:B------:R-:W-:Y:S01]  /*6070*/  LOP3.LUT R16, R42, 0xffffe000, RZ, 0xc0, !PT ;  /* 0xffffe0002a107812 */ /* 0x000fe200078ec0ff */
[C---:B------:R-:W-:Y:S01]  /*6080*/  FFMA R5, R35.reuse, R17, R5 ;  /* 0x0000001123057223 */ /* 0x040fe20000000005 */
[----:B------:R-:W-:Y:S01]  /*6090*/  F2FP.TF32.F32.PACK_B R38, R38 ;  /* 0x00000026ff26723e */ /* 0x000fe200024050ff */
[----:B------:R-:W-:Y:S01]  /*60a0*/  FFMA R6, R35, R0, R6 ;  /* 0x0000000023067223 */ /* 0x000fe20000000006 */
[----:B------:R-:W-:Y:S01]  /*60b0*/  LOP3.LUT R0, R40, 0xffffe000, RZ, 0xc0, !PT ;  /* 0xffffe00028007812 */ /* 0x000fe200078ec0ff */
[C---:B------:R-:W-:Y:S01]  /*60c0*/  FMUL R11, R33.reuse, R11 ;  /* 0x0000000b210b7220 */ /* 0x040fe20000400000 */
[----:B------:R-:W-:Y:S01]  /*60d0*/  F2FP.TF32.F32.PACK_B R39, R39 ;  /* 0x00000027ff27723e */ /* 0x000fe200024050ff */
[----:B------:R-:W-:Y:S01]  /*60e0*/  FMUL R10, R33, R14 ;  /* 0x0000000e210a7220 */ /* 0x000fe20000400000 */
[----:B------:R-:W-:Y:S01]  /*60f0*/  F2FP.TF32.F32.PACK_B R4, R4 ;  /* 0x00000004ff04723e */ /* 0x000fe200024050ff */
[----:B------:R-:W-:Y:S01]  /*6100*/  FFMA R7, R35, R2, R11 ;  /* 0x0000000223077223 */ /* 0x000fe2000000000b */
[----:B------:R-:W-:Y:S01]  /*6110*/  LOP3.LUT R2, R43, 0xffffe000, RZ, 0xc0, !PT ;  /* 0xffffe0002b027812 */ /* 0x000fe200078ec0ff */
[----:B------:R-:W-:Y:S01]  /*6120*/  FFMA R8, R35, R0, R8 ;  /* 0x0000000023087223 */ /* 0x000fe20000000008 */
[----:B------:R-:W-:Y:S01]  /*6130*/  LOP3.LUT R0, R44, 0xffffe000, RZ, 0xc0, !PT ;  /* 0xffffe0002c007812 */ /* 0x000fe200078ec0ff */
[----:B------:R1:W-:Y:S01]  /*6140*/  STSM.16.M88.4 [R83+0x400], R36 ;  /* 0x0004002453007844 */ /* 0x0003e20000000200 */
[----:B------:R-:W-:Y:S01]  /*6150*/  F2FP.TF32.F32.PACK_B R5, R5 ;  /* 0x00000005ff05723e */ /* 0x000fe200024050ff */
[----:B------:R-:W-:Y:S01]  /*6160*/  FMUL R15, R33, R15 ;  /* 0x0000000f210f7220 */ /* 0x000fe20000400000 */
[----:B------:R-:W-:Y:S01]  /*6170*/  F2FP.TF32.F32.PACK_B R6, R6 ;  /* 0x00000006ff06723e */ /* 0x000fe200024050ff */
[C---:B------:R-:W-:Y:S01]  /*6180*/  FFMA R9, R35.reuse, R3, R9 ;  /* 0x0000000323097223 */ /* 0x040fe20000000009 */
[C---:B------:R-:W-:Y:S01]  /*6190*/  FFMA R10, R35.reuse, R16, R10 ;  /* 0x00000010230a7223 */ /* 0x040fe2000000000a */
[----:B------:R-:W-:Y:S01]  /*61a0*/  FFMA R11, R35, R2, R15 ;  /* 0x00000002230b7223 */ /* 0x000fe2000000000f */
[----:B------:R-:W-:Y:S01]  /*61b0*/  LOP3.LUT R2, R45, 0xffffe000, RZ, 0xc0, !PT ;  /* 0xffffe0002d027812 */ /* 0x000fe200078ec0ff */
[----:B------:R-:W-:Y:S01]  /*61c0*/  FFMA R12, R35, R0, R12 ;  /* 0x00000000230c7223 */ /* 0x000fe2000000000c */
[----:B------:R-:W-:Y:S01]  /*61d0*/  LOP3.LUT R3, R46, 0xffffe000, RZ, 0xc0, !PT ;  /* 0xffffe0002e037812 */ /* 0x000fe200078ec0ff */
[----:B------:R-:W-:Y:S01]  /*61e0*/  FMUL R14, R33, R18 ;  /* 0x00000012210e7220 */ /* 0x000fe20000400000 */
[----:B------:R-:W-:Y:S01]  /*61f0*/  LOP3.LUT R0, R47, 0xffffe000, RZ, 0xc0, !PT ;  /* 0xffffe0002f007812 */ /* 0x000fe200078ec0ff */
[----:B------:R-:W-:Y:S01]  /*6200*/  FMUL R19, R33, R19 ;  /* 0x0000001321137220 */ /* 0x000fe20000400000 */
[----:B------:R-:W-:Y:S01]  /*6210*/  F2FP.TF32.F32.PACK_B R7, R7 ;  /* 0x00000007ff07723e */ /* 0x000fe200024050ff */
[C---:B------:R-:W-:Y:S01]  /*6220*/  FFMA R13, R35.reuse, R2, R13 ;  /* 0x00000002230d7223 */ /* 0x040fe2000000000d */
[C---:B------:R-:W-:Y:S01]  /*6230*/  FFMA R14, R35.reuse, R3, R14 ;  /* 0x00000003230e7223 */ /* 0x040fe2000000000e */
[----:B------:R-:W-:Y:S01]  /*6240*/  FFMA R15, R35, R0, R19 ;  /* 0x00000000230f7223 */ /* 0x000fe20000000013 */
[----:B------:R-:W-:Y:S01]  /*6250*/  F2FP.TF32.F32.PACK_B R8, R8 ;  /* 0x00000008ff08723e */ /* 0x000fe200024050ff */
[----:B------:R1:W-:Y:S01]  /*6260*/  STSM.16.M88.4 [R82+0x400], R4 ;  /* 0x0004000452007844 */ /* 0x0003e20000000200 */
[----:B------:R-:W-:Y:S02]  /*6270*/  F2FP.TF32.F32.PACK_B R9, R9 ;  /* 0x00000009ff09723e */ /* 0x000fe400024050ff */
[----:B------:R-:W-:Y:S02]  /*6280*/  F2FP.TF32.F32.PACK_B R10, R10 ;  /* 0x0000000aff0a723e */ /* 0x000fe400024050ff */
[----:B------:R-:W-:Y:S02]  /*6290*/  F2FP.TF32.F32.PACK_B R11, R11 ;  /* 0x0000000bff0b723e */ /* 0x000fe400024050ff */
[----:B------:R-:W-:Y:S02]  /*62a0*/  F2FP.TF32.F32.PACK_B R12, R12 ;  /* 0x0000000cff0c723e */ /* 0x000fe400024050ff */
[----:B------:R-:W-:Y:S01]  /*62b0*/  F2FP.TF32.F32.PACK_B R13, R13 ;  /* 0x0000000dff0d723e */ /* 0x000fe200024050ff */
[----:B------:R1:W-:Y:S01]  /*62c0*/  STSM.16.M88.4 [R85], R8 ;  /* 0x0000000855007844 */ /* 0x0003e20000000200 */
[----:B------:R-:W-:Y:S02]  /*62d0*/  F2FP.TF32.F32.PACK_B R14, R14 ;  /* 0x0000000eff0e723e */ /* 0x000fe400024050ff */
[----:B------:R-:W-:Y:S05]  /*62e0*/  F2FP.TF32.F32.PACK_B R15, R15 ;  /* 0x0000000fff0f723e */ /* 0x000fea00024050ff */
[----:B------:R1:W-:Y:S01]  /*62f0*/  STSM.16.M88.4 [R86], R12 ;  /* 0x0000000c56007844 */ /* 0x0003e20000000200 */
[----:B------:R-:W-:Y:S01]  /*6300*/  @!PT LDS RZ, [RZ] ;  /* 0x00000000fffff984 */ /* 0x000fe20000000800 */
[----:B------:R-:W-:Y:S01]  /*6310*/  @!PT LDS RZ, [RZ] ;  /* 0x00000000fffff984 */ /* 0x000fe20000000800 */
[----:B------:R-:W-:Y:S01]  /*6320*/  @!PT LDS RZ, [RZ] ;  /* 0x00000000fffff984 */ /* 0x000fe20000000800 */
[----:B------:R-:W-:Y:S01]  /*6330*/  @!PT LDS RZ, [RZ] ;  /* 0x00000000fffff984 */ /* 0x000fe20000000800 */
[----:B------:R2:W-:Y:S07]  /*6340*/  MEMBAR.ALL.CTA ;  /* 0x0000000000007992 */ /* 0x0005ee0000008000 */
[----:B--2---:R-:W2:Y:S02]  /*6350*/  FENCE.VIEW.ASYNC.S ;  /* 0x00000000000073c6 */ /* 0x004ea40000000000 */
[----:B--2---:R-:W-:Y:S06]  /*6360*/  BAR.SYNC.DEFER_BLOCKING 0x1, 0x80 ;  /* 0x0042000000007b1d */ /* 0x004fec0000010000 */
[----:B------:R-:W-:Y:S05]  /*6370*/  @P0 BRA `(.L_x_97) ;  /* 0x0000000000280947 */ /* 0x000fea0003800000 */
[----:B------:R-:W-:Y:S02]  /*6380*/  UIADD3 UR4, UPT, UPT, UR48, 0x400, URZ ;  /* 0x0000040030047890 */ /* 0x000fe4000fffe0ff */
[----:B------:R-:W-:Y:S01]  /*6390*/  UIADD3 UR6, UP0, UPT, UR52, 0x680, URZ ;  /* 0x0000068034067890 */ /* 0x000fe2000ff1e0ff */
[----:B------:R-:W-:Y:S03]  /*63a0*/  UMOV UR43, UR36 ;  /* 0x00000024002b7c82 */ /* 0x000fe60008000000 */
[----:B------:R-:W-:Y:S01]  /*63b0*/  MOV R70, UR4 ;  /* 0x0000000400467c02 */ /* 0x000fe20008000f00 */
[----:B------:R-:W-:Y:S03]  /*63c0*/  UIADD3.X UR7, UPT, UPT, URZ, UR53, URZ, UP0, !UPT ;  /* 0x00000035ff077290 */ /* 0x000fe600087fe4ff */
[----:B------:R-:W-:Y:S11]  /*63d0*/  R2UR UR40, R70 ;  /* 0x00000000462872ca */ /* 0x000ff600000e0000 */
[----:B------:R-:W-:Y:S02]  /*63e0*/  @!UPT UIADD3 URZ, UPT, UPT, URZ, URZ, URZ ;  /* 0x000000fffffff290 */ /* 0x000fe4000fffe0ff */
[----:B------:R2:W-:Y:S01]  /*63f0*/  UTMASTG.3D [UR40], [UR6] ;  /* 0x00000028060073b5 */ /* 0x0005e20008010000 */
[----:B------:R0:W-:Y:S01]  /*6400*/  UTMACMDFLUSH ;  /* 0x00000000000079b7 */ /* 0x0001e20000000000 */
[----:B--2---:R-:W-:Y:S04]  /*6410*/  DEPBAR.LE SB0, 0x1 ;  /* 0x000080400000791a */ /* 0x004fe80000000000 */
.L_x_97:
[----:B------:R-:W-:Y:S05]  /*6420*/  BSYNC.RECONVERGENT B0 ;  /* 0x0000000000007941 */ /* 0x000fea0003800200 */
.L_x_96:
[----:B------:R-:W-:Y:S01]  /*6430*/  BAR.SYNC.DEFER_BLOCKING 0x1, 0x80 ;  /* 0x0042000000007b1d */ /* 0x000fe20000010000 */
[----:B------:R-:W-:Y:S01]  /*6440*/  ISETP.NE.AND P1, PT, R81, RZ, PT ;  /* 0x000000ff5100720c */ /* 0x000fe20003f25270 */
[----:B------:R-:W-:Y:S01]  /*6450*/  UISETP.NE.AND UP0, UPT, UR49, URZ, UPT ;  /* 0x000000ff3100728c */ /* 0x000fe2000bf05270 */
[----:B------:R-:W-:Y:S11]  /*6460*/  LEA R2, R87, UR48, 0x3 ;  /* 0x0000003057027c11 */ /* 0x000ff6000f8e18ff */
[----:B------:R-:W-:Y:S01]  /*6470*/  @P1 SHF.L.U32 R3, R74, 0x1f, RZ ;  /* 0x0000001f4a031819 */ /* 0x000fe200000006ff */
[----:B------:R-:W-:Y:S06]  /*6480*/  BRA.U !UP0, `(.L_x_98) ;  /* 0x0000000108247547 */ /* 0x000fec000b800000 */
[----:B-1----:R-:W-:Y:S01]  /*6490*/  IMAD.U32 R4, RZ, RZ, UR51 ;  /* 0x00000033ff047e24 */ /* 0x002fe2000f8e00ff */
[----:B------:R-:W-:Y:S01]  /*64a0*/  MOV R0, UR37 ;  /* 0x0000002500007c02 */ /* 0x000fe20008000f00 */
[----:B------:R-:W-:Y:S03]  /*64b0*/  UIADD3 UR51, UPT, UPT, UR51, 0x1, URZ ;  /* 0x0000000133337890 */ /* 0x000fe6000fffe0ff */
[----:B------:R-:W-:Y:S01]  /*64c0*/  @P1 LEA R4, R4, UR48, 0x3 ;  /* 0x0000003004041c11 */ /* 0x000fe2000f8e18ff */
[----:B------:R-:W-:Y:S04]  /*64d0*/  UISETP.NE.AND UP0, UPT, UR51, 0x4, UPT ;  /* 0x000000043300788c */ /* 0x000fe8000bf05270 */
[----:B------:R-:W-:Y:S01]  /*64e0*/  @P1 VIADD R4, R4, 0x40 ;  /* 0x0000004004041836 */ /* 0x000fe20000000000 */
[----:B------:R-:W-:Y:S04]  /*64f0*/  USEL UR51, UR51, URZ, UP0 ;  /* 0x000000ff33337287 */ /* 0x000fe80008000000 */
[----:B------:R-:W-:Y:S04]  /*6500*/  @P1 PRMT R0, R0, 0x654, R4 ;  /* 0x0000065400001816 */ /* 0x000fe80000000004 */
[----:B------:R2:W-:Y:S04]  /*6510*/  @P1 SYNCS.ARRIVE.TRANS64.RED.A1T0 RZ, [R0+URZ], RZ ;  /* 0x000000ff00ff19a7 */ /* 0x0005e800081004ff */
.L_x_98:
[----:B------:R-:W3:Y:S01]  /*6520*/  @P1 SYNCS.PHASECHK.TRANS64.TRYWAIT P0, [R2+URZ+0x20], R3 ;  /* 0x00002003020015a7 */ /* 0x000ee200080011ff */
[----:B------:R-:W-:Y:S01]  /*6530*/  BSSY B1, `(.L_x_99) ;  /* 0x0000017000017945 */ /* 0x000fe20003800000 */
[----:B---3--:R-:W-:Y:S03]  /*6540*/  @P1 SEL R89, RZ, 0x1, !P0 ;  /* 0x00000001ff591807 */ /* 0x008fe60004000000 */
[----:B------:R-:W-:Y:S05]  /*6550*/  @!P1 BRA `(.L_x_100) ;  /* 0x0000000000509947 */ /* 0x000fea0003800000 */
[----:B------:R-:W-:Y:S01]  /*6560*/  ISETP.NE.AND P1, PT, R90, RZ, PT ;  /* 0x000000ff5a00720c */ /* 0x000fe20003f25270 */
[----:B------:R-:W-:Y:S01]  /*6570*/  BSSY B0, `(.L_x_101) ;  /* 0x000000a000007945 */ /* 0x000fe20003800000 */
[----:B------:R-:W-:Y:S11]  /*6580*/  ISETP.NE.AND P0, PT, R89, RZ, PT ;  /* 0x000000ff5900720c */ /* 0x000ff60003f05270 */
[----:B-1----:R-:W-:Y:S04]  /*6590*/  @P1 IMAD R5, R87, 0x2000, R88 ;  /* 0x0000200057051824 */ /* 0x002fe800078e0258 */
[----:B------:R-:W-:Y:S05]  /*65a0*/  @P1 VIADD R4, R5, UR48 ;  /* 0x0000003005041c36 */ /* 0x000fea0008000000 */
[----:B------:R-:W-:Y:S01]  /*65b0*/  @P1 IADD3 R3, PT, PT, R91, R4, RZ ;  /* 0x000000045b031210 */ /* 0x000fe20007ffe0ff */
[----:B------:R-:W-:Y:S01]  /*65c0*/  @P1 IMAD.IADD R4, R75, 0x1, R4 ;  /* 0x000000014b041824 */ /* 0x000fe200078e0204 */
[----:B------:R-:W-:Y:S06]  /*65d0*/  @P0 BRA `(.L_x_102) ;  /* 0x00000000000c0947 */ /* 0x000fec0003800000 */
[----:B--2---:R-:W-:Y:S04]  /*65e0*/  SHF.L.U32 R0, R74, 0x1f, RZ ;  /* 0x0000001f4a007819 */ /* 0x004fe800000006ff */
[----:B------:R-:W1:Y:S02]  /*65f0*/  SYNCS.PHASECHK.TRANS64.TRYWAIT P0, [R2+URZ+0x20], R0 ;  /* 0x00002000020075a7 */ /* 0x000e6400080011ff */
[----:B-1----:R-:W-:Y:S05]  /*6600*/  @!P0 BRA `(.L_x_103) ;  /* 0x0000002800048947 */ /* 0x002fea0003800000 */
.L_x_102:
[----:B------:R-:W-:Y:S05]  /*6610*/  BSYNC B0 ;  /* 0x0000000000007941 */ /* 0x000fea0003800000 */
.L_x_101:
[----:B------:R-:W-:Y:S02]  /*6620*/  ISETP.NE.AND P0, PT, R90, RZ, PT ;  /* 0x000000ff5a00720c */ /* 0x000fe40003f05270 */
[----:B------:R-:W-:Y:S11]  /*6630*/  IADD3 R87, PT, PT, R87, 0x1, RZ ;  /* 0x0000000157577810 */ /* 0x000ff60007ffe0ff */
[----:B-12---:R-:W-:Y:S01]  /*6640*/  @P0 IMAD.IADD R0, R75, 0x1, R3 ;  /* 0x000000014b000824 */ /* 0x006fe200078e0203 */
[----:B------:R-:W-:Y:S05]  /*6650*/  @P0 WARPSYNC.ALL ;  /* 0x0000000000000948 */ /* 0x000fea0003800000 */
[----:B------:R3:W4:Y:S04]  /*6660*/  @P0 LDSM.16.M88.4 R52, [R5+UR48+0x400] ;  /* 0x000400300534083b */ /* 0x0007280008000200 */
[----:B------:R3:W1:Y:S04]  /*6670*/  @P0 LDSM.16.M88.4 R48, [R4+0x400] ;  /* 0x000400000430083b */ /* 0x0006680000000200 */
[----:B------:R3:W2:Y:S04]  /*6680*/  @P0 LDSM.16.M88.4 R40, [R3+0x400] ;  /* 0x000400000328083b */ /* 0x0006a80000000200 */
[----:B------:R3:W1:Y:S02]  /*6690*/  @P0 LDSM.16.M88.4 R44, [R0+0x400] ;  /* 0x00040000002c083b */ /* 0x0006640000000200 */
.L_x_100:
[----:B------:R-:W-:Y:S05]  /*66a0*/  BSYNC B1 ;  /* 0x0000000000017941 */ /* 0x000fea0003800000 */
.L_x_99:
[----:B--23--:R-:W-:Y:S05]  /*66b0*/  VIADD R0, R34, 0x20 ;  /* 0x0000002022007836 */ /* 0x00cfea0000000000 */
[----:B------:R-:W-:Y:S04]  /*66c0*/  SHF.R.U32.HI R0, RZ, 0x15, R0 ;  /* 0x00000015ff007819 */ /* 0x000fe80000011600 */
[----:B------:R-:W-:Y:S11]  /*66d0*/  LOP3.LUT P0, RZ, R0, 0x3, R69, 0x48, !PT ;  /* 0x0000000300ff7812 */ /* 0x000ff60007804845 */
[----:B------:R-:W-:Y:S02]  /*66e0*/  @!UPT UIADD3 URZ, UPT, UPT, URZ, URZ, URZ ;  /* 0x000000fffffff290 */ /* 0x000fe4000fffe0ff */
[----:B------:R-:W-:Y:S05]  /*66f0*/  @!P0 BRA `(.L_x_104) ;  /* 0x0000000000408947 */ /* 0x000fea0003800000 */
[----:B------:R-:W2:Y:S01]  /*6700*/  LDCU.64 UR8, c[0x4][0x70] ;  /* 0x01000e00ff0877ac */ /* 0x000ea20008000a00 */
[----:B------:R-:W-:Y:S01]  /*6710*/  MOV R3, 0x0 ;  /* 0x0000000000037802 */ /* 0x000fe20000000f00 */
[----:B-1----:R-:W-:Y:S02]  /*6720*/  HFMA2 R12, -RZ, RZ, 0, 5.9604644775390625e-08 ;  /* 0x00000001ff0c7431 */ /* 0x002fe400000001ff */
[----:B------:R-:W-:Y:S02]  /*6730*/  IMAD.MOV.U32 R8, RZ, RZ, 0x192 ;  /* 0x00000192ff087424 */ /* 0x000fe400078e00ff */
[----:B------:R-:W-:Y:S01]  /*6740*/  IMAD.MOV.U32 R13, RZ, RZ, RZ ;  /* 0x000000ffff0d7224 */ /* 0x000fe200078e00ff */
[----:B------:R-:W1:Y:S01]  /*6750*/  LDCU.64 UR6, c[0x4][0x78] ;  /* 0x01000f00ff0677ac */ /* 0x000e620008000a00 */
[----:B------:R-:W3:Y:S01]  /*6760*/  LDC.64 R2, c[0x4][R3] ;  /* 0x0100000003027b82 */ /* 0x000ee20000000a00 */
[----:B------:R-:W5:Y:S01]  /*6770*/  LDCU.64 UR4, c[0x4][0x10] ;  /* 0x01000200ff0477ac */ /* 0x000f620008000a00 */
[----:B--2---:R-:W-:Y:S01]  /*6780*/  MOV R5, UR9 ;  /* 0x0000000900057c02 */ /* 0x004fe20008000f00 */
[----:B------:R-:W-:Y:S01]  /*6790*/  IMAD.U32 R4, RZ, RZ, UR8 ;  /* 0x00000008ff047e24 */ /* 0x000fe2000f8e00ff */
[----:B-1----:R-:W-:Y:S01]  /*67a0*/  MOV R7, UR7 ;  /* 0x0000000700077c02 */ /* 0x002fe20008000f00 */
[----:B------:R-:W-:Y:S01]  /*67b0*/  IMAD.U32 R6, RZ, RZ, UR6 ;  /* 0x00000006ff067e24 */ /* 0x000fe2000f8e00ff */
[----:B-----5:R-:W-:Y:S01]  /*67c0*/  MOV R11, UR5 ;  /* 0x00000005000b7c02 */ /* 0x020fe20008000f00 */
[----:B------:R-:W-:Y:S02]  /*67d0*/  IMAD.U32 R10, RZ, RZ, UR4 ;  /* 0x00000004ff0a7e24 */ /* 0x000fe4000f8e00ff */
[----:B------:R-:W-:Y:S07]  /*67e0*/  LEPC R20, `(.L_x_104) ;  /* 0x000000001014794e */ /* 0x000fee0000000000 */
[----:B---34-:R-:W-:Y:S05]  /*67f0*/  CALL.ABS.NOINC R2 ;  /* 0x0000000002007343 */ /* 0x018fea0003c00000 */
.L_x_104:
[----:B------:R-:W-:Y:S01]  /*6800*/  ISETP.NE.AND P6, PT, R81, RZ, PT ;  /* 0x000000ff5100720c */ /* 0x000fe20003fc5270 */
[----:B------:R-:W-:Y:S05]  /*6810*/  WARPSYNC.ALL ;  /* 0x0000000000007948 */ /* 0x000fea0003800000 */
[----:B------:R-:W-:Y:S01]  /*6820*/  R2UR UR4, R34 ;  /* 0x00000000220472ca */ /* 0x000fe200000e0000 */
[----:B------:R-:W-:Y:S01]  /*6830*/  IMAD.U32 R0, RZ, RZ, UR51 ;  /* 0x00000033ff007e24 */ /* 0x000fe2000f8e00ff */
[----:B----4-:R-:W-:Y:S01]  /*6840*/  LOP3.LUT R20, R52, 0xffffe000, RZ, 0xc0, !PT ;  /* 0xffffe00034147812 */ /* 0x010fe200078ec0ff */
[----:B------:R-:W-:Y:S01]  /*6850*/  IMAD.U32 R21, RZ, RZ, UR37 ;  /* 0x00000025ff157e24 */ /* 0x000fe2000f8e00ff */
[----:B------:R-:W-:Y:S01]  /*6860*/  ISETP.NE.AND P0, PT, R77, RZ, PT ;  /* 0x000000ff4d00720c */ /* 0x000fe20003f05270 */
[----:B------:R-:W-:Y:S02]  /*6870*/  BSSY.RECONVERGENT B0, `(.L_x_105) ;  /* 0x000005b000007945 */ /* 0x000fe40003800200 */
[----:B------:R-:W-:Y:S05]  /*6880*/  @P6 LEA R0, R0, UR48, 0x3 ;  /* 0x0000003000006c11 */ /* 0x000fea000f8e18ff */
[----:B------:R-:W-:Y:S01]  /*6890*/  @P6 VIADD R0, R0, 0x40 ;  /* 0x0000004000006836 */ /* 0x000fe20000000000 */
[----:B-1----:R-:W1:Y:S04]  /*68a0*/  LDTM.16dp128bit.x8 R4, tmem[UR4+0x20] ;  /* 0x00002004000479ee */ /* 0x002e680008180000 */
[----:B------:R-:W-:Y:S01]  /*68b0*/  @P6 PRMT R21, R21, 0x654, R0 ;  /* 0x0000065415156816 */ /* 0x000fe20000000000 */
[C---:B-1----:R-:W-:Y:S01]  /*68c0*/  FMUL R0, R33.reuse, R4 ;  /* 0x0000000421007220 */ /* 0x042fe20000400000 */
[C---:B------:R-:W-:Y:S01]  /*68d0*/  FMUL R4, R33.reuse, R8 ;  /* 0x0000000821047220 */ /* 0x040fe20000400000 */
[C---:B------:R-:W-:Y:S01]  /*68e0*/  FMUL R8, R33.reuse, R12 ;  /* 0x0000000c21087220 */ /* 0x040fe20000400000 */
[----:B------:R-:W-:Y:S01]  /*68f0*/  FMUL R12, R33, R16 ;  /* 0x00000010210c7220 */ /* 0x000fe20000400000 */
[----:B------:R-:W-:Y:S01]  /*6900*/  LOP3.LUT R16, R53, 0xffffe000, RZ, 0xc0, !PT ;  /* 0xffffe00035107812 */ /* 0x000fe200078ec0ff */
[C---:B------:R-:W-:Y:S01]  /*6910*/  FMUL R2, R33.reuse, R5 ;  /* 0x0000000521027220 */ /* 0x040fe20000400000 */
[C---:B------:R-:W-:Y:S01]  /*6920*/  FMUL R3, R33.reuse, R6 ;  /* 0x0000000621037220 */ /* 0x040fe20000400000 */
[----:B------:R-:W-:Y:S01]  /*6930*/  FMUL R5, R33, R9 ;  /* 0x0000000921057220 */ /* 0x000fe20000400000 */
[----:B------:R-:W-:Y:S01]  /*6940*/  FFMA R36, R35, R20, R0 ;  /* 0x0000001423247223 */ /* 0x000fe20000000000 */
[----:B------:R-:W-:Y:S01]  /*6950*/  LOP3.LUT R0, R54, 0xffffe000, RZ, 0xc0, !PT ;  /* 0xffffe00036007812 */ /* 0x000fe200078ec0ff */
[C---:B------:R-:W-:Y:S01]  /*6960*/  FMUL R6, R33.reuse, R10 ;  /* 0x0000000a21067220 */ /* 0x040fe20000400000 */
[C---:B------:R-:W-:Y:S01]  /*6970*/  FMUL R9, R33.reuse, R13 ;  /* 0x0000000d21097220 */ /* 0x040fe20000400000 */
[C---:B------:R-:W-:Y:S01]  /*6980*/  FMUL R10, R33.reuse, R14 ;  /* 0x0000000e210a7220 */ /* 0x040fe20000400000 */
[----:B------:R-:W-:Y:S01]  /*6990*/  F2FP.TF32.F32.PACK_B R36, R36 ;  /* 0x00000024ff24723e */ /* 0x000fe200024050ff */
[----:B------:R-:W-:Y:S01]  /*69a0*/  FMUL R13, R33, R17 ;  /* 0x00000011210d7220 */ /* 0x000fe20000400000 */
[----:B------:R-:W-:Y:S01]  /*69b0*/  LOP3.LUT R17, R55, 0xffffe000, RZ, 0xc0, !PT ;  /* 0xffffe00037117812 */ /* 0x000fe200078ec0ff */
[----:B------:R-:W-:Y:S01]  /*69c0*/  FMUL R14, R33, R18 ;  /* 0x00000012210e7220 */ /* 0x000fe20000400000 */
[----:B------:R-:W-:Y:S01]  /*69d0*/  LOP3.LUT R18, R48, 0xffffe000, RZ, 0xc0, !PT ;  /* 0xffffe00030127812 */ /* 0x000fe200078ec0ff */
[----:B------:R-:W-:Y:S01]  /*69e0*/  FFMA R37, R35, R16, R2 ;  /* 0x0000001023257223 */ /* 0x000fe20000000002 */
[----:B------:R-:W-:Y:S01]  /*69f0*/  LOP3.LUT R2, R49, 0xffffe000, RZ, 0xc0, !PT ;  /* 0xffffe00031027812 */ /* 0x000fe200078ec0ff */
[----:B------:R-:W-:Y:S01]  /*6a00*/  FMUL R7, R33, R7 ;  /* 0x0000000721077220 */ /* 0x000fe20000400000 */
[----:B------:R-:W-:Y:S01]  /*6a10*/  LOP3.LUT R16, R41, 0xffffe000, RZ, 0xc0, !PT ;  /* 0xffffe00029107812 */ /* 0x000fe200078ec0ff */
[C---:B------:R-:W-:Y:S01]  /*6a20*/  FFMA R38, R35.reuse, R0, R3 ;  /* 0x0000000023267223 */ /* 0x040fe20000000003 */
[----:B------:R-:W-:Y:S01]  /*6a30*/  LOP3.LUT R0, R50, 0xffffe000, RZ, 0xc0, !PT ;  /* 0xffffe00032007812 */ /* 0x000fe200078ec0ff */
[C---:B------:R-:W-:Y:S01]  /*6a40*/  FFMA R39, R35.reuse, R17, R7 ;  /* 0x0000001123277223 */ /* 0x040fe20000000007 */
[----:B------:R-:W-:Y:S01]  /*6a50*/  LOP3.LUT R3, R40, 0xffffe000, RZ, 0xc0, !PT ;  /* 0xffffe00028037812 */ /* 0x000fe200078ec0ff */
[C---:B------:R-:W-:Y:S01]  /*6a60*/  FFMA R4, R35.reuse, R18, R4 ;  /* 0x0000001223047223 */ /* 0x040fe20000000004 */
[----:B------:R-:W-:Y:S01]  /*6a70*/  F2FP.TF32.F32.PACK_B R37, R37 ;  /* 0x00000025ff25723e */ /* 0x000fe200024050ff */
[----:B------:R-:W-:Y:S01]  /*6a80*/  FFMA R5, R35, R2, R5 ;  /* 0x0000000223057223 */ /* 0x000fe20000000005 */
[----:B------:R-:W-:Y:S01]  /*6a90*/  LOP3.LUT R2, R51, 0xffffe000, RZ, 0xc0, !PT ;  /* 0xffffe00033027812 */ /* 0x000fe200078ec0ff */
[----:B------:R-:W-:Y:S01]  /*6aa0*/  FMUL R11, R33, R11 ;  /* 0x0000000b210b7220 */ /* 0x000fe20000400000 */
[----:B------:R-:W-:Y:S01]  /*6ab0*/  F2FP.TF32.F32.PACK_B R38, R38 ;  /* 0x00000026ff26723e */ /* 0x000fe200024050ff */
[C---:B------:R-:W-:Y:S01]  /*6ac0*/  FFMA R6, R35.reuse, R0, R6 ;  /* 0x0000000023067223 */ /* 0x040fe20000000006 */
[----:B------:R-:W-:Y:S01]  /*6ad0*/  LOP3.LUT R0, R42, 0xffffe000, RZ, 0xc0, !PT ;  /* 0xffffe0002a007812 */ /* 0x000fe200078ec0ff */
[----:B------:R-:W-:Y:S01]  /*6ae0*/  FFMA R7, R35, R2, R11 ;  /* 0x0000000223077223 */ /* 0x000fe2000000000b */
[----:B------:R-:W-:Y:S01]  /*6af0*/  LOP3.LUT R2, R43, 0xffffe000, RZ, 0xc0, !PT ;  /* 0xffffe0002b027812 */ /* 0x000fe200078ec0ff */
[----:B------:R-:W-:Y:S01]  /*6b00*/  FFMA R8, R35, R3, R8 ;  /* 0x0000000323087223 */ /* 0x000fe20000000008 */
[----:B------:R-:W-:Y:S01]  /*6b10*/  LOP3.LUT R3, R45, 0xffffe000, RZ, 0xc0, !PT ;  /* 0xffffe0002d037812 */ /* 0x000fe200078ec0ff */
[----:B------:R-:W-:Y:S01]  /*6b20*/  FFMA R9, R35, R16, R9 ;  /* 0x0000001023097223 */ /* 0x000fe20000000009 */
[----:B------:R-:W-:Y:S01]  /*6b30*/  F2FP.TF32.F32.PACK_B R39, R39 ;  /* 0x00000027ff27723e */ /* 0x000fe200024050ff */
[----:B------:R-:W-:Y:S01]  /*6b40*/  FMUL R15, R33, R15 ;  /* 0x0000000f210f7220 */ /* 0x000fe20000400000 */
[----:B------:R-:W-:Y:S01]  /*6b50*/  LOP3.LUT R16, R46, 0xffffe000, RZ, 0xc0, !PT ;  /* 0xffffe0002e107812 */ /* 0x000fe200078ec0ff */
[C---:B------:R-:W-:Y:S01]  /*6b60*/  FFMA R10, R35.reuse, R0, R10 ;  /* 0x00000000230a7223 */ /* 0x040fe2000000000a */
        /* <DEDUP_REMOVED lines=8> */
[----:B------:R-:W-:Y:S01]  /*6bf0*/  F2FP.TF32.F32.PACK_B R6, R6 ;  /* 0x00000006ff06723e */ /* 0x000fe200024050ff */
[C---:B------:R-:W-:Y:S01]  /*6c00*/  FFMA R13, R35.reuse, R3, R13 ;  /* 0x00000003230d7223 */ /* 0x040fe2000000000d */
[----:B------:R-:W-:Y:S01]  /*6c10*/  F2FP.TF32.F32.PACK_B R7, R7 ;  /* 0x00000007ff07723e */ /* 0x000fe200024050ff */
[C---:B------:R-:W-:Y:S01]  /*6c20*/  FFMA R14, R35.reuse, R16, R14 ;  /* 0x00000010230e7223 */ /* 0x040fe2000000000e */
[----:B------:R-:W-:Y:S01]  /*6c30*/  FFMA R15, R35, R2, R19 ;  /* 0x00000002230f7223 */ /* 0x000fe20000000013 */
[----:B------:R-:W-:Y:S02]  /*6c40*/  F2FP.TF32.F32.PACK_B R8, R8 ;  /* 0x00000008ff08723e */ /* 0x000fe400024050ff */
[----:B------:R1:W-:Y:S01]  /*6c50*/  STSM.16.M88.4 [R82+0x2400], R4 ;  /* 0x0024000452007844 */ /* 0x0003e20000000200 */
[----:B------:R-:W-:Y:S02]  /*6c60*/  F2FP.TF32.F32.PACK_B R9, R9 ;  /* 0x00000009ff09723e */ /* 0x000fe400024050ff */
[----:B------:R-:W-:Y:S02]  /*6c70*/  F2FP.TF32.F32.PACK_B R10, R10 ;  /* 0x0000000aff0a723e */ /* 0x000fe400024050ff */
[----:B------:R-:W-:Y:S02]  /*6c80*/  F2FP.TF32.F32.PACK_B R11, R11 ;  /* 0x0000000bff0b723e */ /* 0x000fe400024050ff */
[----:B------:R-:W-:Y:S02]  /*6c90*/  F2FP.TF32.F32.PACK_B R12, R12 ;  /* 0x0000000cff0c723e */ /* 0x000fe400024050ff */
[----:B------:R-:W-:Y:S01]  /*6ca0*/  F2FP.TF32.F32.PACK_B R13, R13 ;  /* 0x0000000dff0d723e */ /* 0x000fe200024050ff */
[----:B------:R1:W-:Y:S01]  /*6cb0*/  STSM.16.M88.4 [R85+0x2000], R8 ;  /* 0x0020000855007844 */ /* 0x0003e20000000200 */
[----:B------:R-:W-:Y:S02]  /*6cc0*/  F2FP.TF32.F32.PACK_B R14, R14 ;  /* 0x0000000eff0e723e */ /* 0x000fe400024050ff */
[----:B------:R-:W-:Y:S02]  /*6cd0*/  F2FP.TF32.F32.PACK_B R15, R15 ;  /* 0x0000000fff0f723e */ /* 0x000fe400024050ff */
[----:B------:R-:W-:Y:S02]  /*6ce0*/  LEA R0, R87, UR48, 0x3 ;  /* 0x0000003057007c11 */ /* 0x000fe4000f8e18ff */
[----:B------:R-:W-:Y:S01]  /*6cf0*/  @P6 SHF.L.U32 R2, R74, 0x1f, RZ ;  /* 0x0000001f4a026819 */ /* 0x000fe200000006ff */
[----:B------:R1:W-:Y:S01]  /*6d00*/  STSM.16.M88.4 [R86+0x2000], R12 ;  /* 0x0020000c56007844 */ /* 0x0003e20000000200 */
        /* <DEDUP_REMOVED lines=8> */
[----:B------:R-:W-:Y:S02]  /*6d90*/  UIADD3 UR8, UP0, UPT, UR52, 0x680, URZ ;  /* 0x0000068034087890 */ /* 0x000fe4000ff1e0ff */
[----:B------:R-:W-:Y:S02]  /*6da0*/  UIADD3 UR5, UPT, UPT, UR41, 0x20, URZ ;  /* 0x0000002029057890 */ /* 0x000fe4000fffe0ff */
[----:B------:R-:W-:Y:S02]  /*6db0*/  UIADD3 UR4, UPT, UPT, UR48, 0x2400, URZ ;  /* 0x0000240030047890 */ /* 0x000fe4000fffe0ff */
[----:B------:R-:W-:Y:S01]  /*6dc0*/  UIADD3.X UR9, UPT, UPT, URZ, UR53, URZ, UP0, !UPT ;  /* 0x00000035ff097290 */ /* 0x000fe200087fe4ff */
[----:B------:R-:W-:Y:S01]  /*6dd0*/  UMOV UR6, UR42 ;  /* 0x0000002a00067c82 */ /* 0x000fe20008000000 */
[----:B------:R-:W-:Y:S07]  /*6de0*/  UMOV UR7, UR36 ;  /* 0x0000002400077c82 */ /* 0x000fee0008000000 */
[----:B------:R2:W-:Y:S01]  /*6df0*/  UTMASTG.3D [UR4], [UR8] ;  /* 0x00000004080073b5 */ /* 0x0005e20008010000 */
[----:B------:R0:W-:Y:S01]  /*6e00*/  UTMACMDFLUSH ;  /* 0x00000000000079b7 */ /* 0x0001e20000000000 */
[----:B--2---:R-:W-:Y:S04]  /*6e10*/  DEPBAR.LE SB0, 0x1 ;  /* 0x000080400000791a */ /* 0x004fe80000000000 */
.L_x_106:
[----:B------:R-:W-:Y:S05]  /*6e20*/  BSYNC.RECONVERGENT B0 ;  /* 0x0000000000007941 */ /* 0x000fea0003800200 */
.L_x_105:
[----:B------:R-:W-:Y:S01]  /*6e30*/  BAR.SYNC.DEFER_BLOCKING 0x1, 0x80 ;  /* 0x0042000000007b1d */ /* 0x000fe20000010000 */
[----:B------:R-:W-:Y:S04]  /*6e40*/  UIADD3 UR40, UPT, UPT, UR51, 0x1, URZ ;  /* 0x0000000133287890 */ /* 0x000fe8000fffe0ff */
[----:B------:R-:W-:Y:S04]  /*6e50*/  UISETP.NE.AND UP0, UPT, UR40, 0x4, UPT ;  /* 0x000000042800788c */ /* 0x000fe8000bf05270 */
[----:B------:R-:W-:Y:S01]  /*6e60*/  USEL UR40, UR40, URZ, UP0 ;  /* 0x000000ff28287287 */ /* 0x000fe20008000000 */
[----:B------:R2:W-:Y:S01]  /*6e70*/  @P6 SYNCS.ARRIVE.TRANS64.RED.A1T0 RZ, [R21+URZ], RZ ;  /* 0x000000ff15ff69a7 */ /* 0x0005e200081004ff */
[----:B------:R-:W-:Y:S01]  /*6e80*/  BSSY B1, `(.L_x_107) ;  /* 0x0000018000017945 */ /* 0x000fe20003800000 */
[----:B------:R-:W3:Y:S02]  /*6e90*/  @P6 SYNCS.PHASECHK.TRANS64.TRYWAIT P0, [R0+URZ+0x20], R2 ;  /* 0x00002002000065a7 */ /* 0x000ee400080011ff */
[----:B---3--:R-:W-:Y:S01]  /*6ea0*/  @P6 SEL R89, RZ, 0x1, !P0 ;  /* 0x00000001ff596807 */ /* 0x008fe20004000000 */
[----:B--2---:R-:W-:Y:S06]  /*6eb0*/  @!P6 BRA `(.L_x_108) ;  /* 0x000000000050e947 */ /* 0x004fec0003800000 */
        /* <DEDUP_REMOVED lines=8> */
[----:B------:R-:W-:Y:S04]  /*6f40*/  SHF.L.U32 R5, R74, 0x1f, RZ ;  /* 0x0000001f4a057819 */ /* 0x000fe800000006ff */
[----:B------:R-:W1:Y:S02]  /*6f50*/  SYNCS.PHASECHK.TRANS64.TRYWAIT P0, [R0+URZ+0x20], R5 ;  /* 0x00002005000075a7 */ /* 0x000e6400080011ff */
[----:B-1----:R-:W-:Y:S05]  /*6f60*/  @!P0 BRA `(.L_x_111) ;  /* 0x0000001c00c08947 */ /* 0x002fea0003800000 */
.L_x_110:
[----:B------:R-:W-:Y:S05]  /*6f70*/  BSYNC B0 ;  /* 0x0000000000007941 */ /* 0x000fea0003800000 */
.L_x_109:
[----:B------:R-:W-:Y:S02]  /*6f80*/  ISETP.NE.AND P0, PT, R90, RZ, PT ;  /* 0x000000ff5a00720c */ /* 0x000fe40003f05270 */
[----:B------:R-:W-:Y:S11]  /*6f90*/  IADD3 R87, PT, PT, R87, 0x1, RZ ;  /* 0x0000000157577810 */ /* 0x000ff60007ffe0ff */
[----:B-1----:R-:W-:Y:S01]  /*6fa0*/  @P0 IMAD.IADD R0, R75, 0x1, R2 ;  /* 0x000000014b000824 */ /* 0x002fe200078e0202 */
[----:B------:R-:W-:Y:S05]  /*6fb0*/  @P0 WARPSYNC.ALL ;  /* 0x0000000000000948 */ /* 0x000fea0003800000 */
[----:B------:R2:W3:Y:S04]  /*6fc0*/  @P0 LDSM.16.M88.4 R52, [R4+UR48+0x400] ;  /* 0x000400300434083b */ /* 0x0004e80008000200 */
[----:B------:R2:W4:Y:S04]  /*6fd0*/  @P0 LDSM.16.M88.4 R48, [R3+0x400] ;  /* 0x000400000330083b */ /* 0x0005280000000200 */
[----:B------:R2:W1:Y:S04]  /*6fe0*/  @P0 LDSM.16.M88.4 R40, [R2+0x400] ;  /* 0x000400000228083b */ /* 0x0004680000000200 */
[----:B------:R2:W1:Y:S02]  /*6ff0*/  @P0 LDSM.16.M88.4 R44, [R0+0x400] ;  /* 0x00040000002c083b */ /* 0x0004640000000200 */
.L_x_108:
[----:B------:R-:W-:Y:S05]  /*7000*/  BSYNC B1 ;  /* 0x0000000000017941 */ /* 0x000fea0003800000 */
.L_x_107:
[----:B--2---:R-:W-:Y:S05]  /*7010*/  VIADD R0, R34, 0x40 ;  /* 0x0000004022007836 */ /* 0x004fea0000000000 */
        /* <DEDUP_REMOVED lines=20> */
.L_x_112:
[----:B------:R-:W-:Y:S01]  /*7160*/  ISETP.NE.AND P6, PT, R81, RZ, PT ;  /* 0x000000ff5100720c */ /* 0x000fe20003fc5270 */
[----:B------:R-:W-:Y:S05]  /*7170*/  WARPSYNC.ALL ;  /* 0x0000000000007948 */ /* 0x000fea0003800000 */
[----:B------:R-:W-:Y:S01]  /*7180*/  R2UR UR4, R34 ;  /* 0x00000000220472ca */ /* 0x000fe200000e0000 */
[----:B------:R-:W-:Y:S01]  /*7190*/  IMAD.U32 R0, RZ, RZ, UR40 ;  /* 0x00000028ff007e24 */ /* 0x000fe2000f8e00ff */
[----:B---3--:R-:W-:Y:S01]  /*71a0*/  LOP3.LUT R20, R52, 0xffffe000, RZ, 0xc0, !PT ;  /* 0xffffe00034147812 */ /* 0x008fe200078ec0ff */
        /* <DEDUP_REMOVED lines=24> */
[----:B----4-:R-:W-:Y:S01]  /*7330*/  LOP3.LUT R18, R48, 0xffffe000, RZ, 0xc0, !PT ;  /* 0xffffe00030127812 */ /* 0x010fe200078ec0ff */
        /* <DEDUP_REMOVED lines=68> */
.L_x_114:
[----:B------:R-:W-:Y:S05]  /*7780*/  BSYNC.RECONVERGENT B0 ;  /* 0x0000000000007941 */ /* 0x000fea0003800200 */
.L_x_113:
        /* <DEDUP_REMOVED lines=12> */
[----:B------:R-:W-:Y:S04]  /*7850*/  @P1 IMAD R87, R87, 0x2000, R88 ;  /* 0x0000200057571824 */ /* 0x000fe800078e0258 */
[----:B------:R-:W-:Y:S05]  /*7860*/  @P1 VIADD R3, R87, UR48 ;  /* 0x0000003057031c36 */ /* 0x000fea0008000000 */
[----:B------:R-:W-:Y:S01]  /*7870*/  @P1 IADD3 R91, PT, PT, R91, R3, RZ ;  /* 0x000000035b5b1210 */ /* 0x000fe20007ffe0ff */
[----:B------:R-:W-:Y:S01]  /*7880*/  @P1 IMAD.IADD R3, R75, 0x1, R3 ;  /* 0x000000014b031824 */ /* 0x000fe200078e0203 */
[----:B------:R-:W-:Y:S06]  /*7890*/  @P0 BRA `(.L_x_118) ;  /* 0x00000000000c0947 */ /* 0x000fec0003800000 */
[----:B------:R-:W-:Y:S04]  /*78a0*/  SHF.L.U32 R0, R74, 0x1f, RZ ;  /* 0x0000001f4a007819 */ /* 0x000fe800000006ff */
[----:B------:R-:W2:Y:S02]  /*78b0*/  SYNCS.PHASECHK.TRANS64.TRYWAIT P0, [R2+URZ+0x20], R0 ;  /* 0x00002000020075a7 */ /* 0x000ea400080011ff */
[----:B--2---:R-:W-:Y:S05]  /*78c0*/  @!P0 BRA `(.L_x_119) ;  /* 0x00000014007c8947 */ /* 0x004fea0003800000 */
.L_x_118:
[----:B------:R-:W-:Y:S05]  /*78d0*/  BSYNC B0 ;  /* 0x0000000000007941 */ /* 0x000fea0003800000 */
.L_x_117:
[----:B------:R-:W-:Y:S11]  /*78e0*/  ISETP.NE.AND P0, PT, R90, RZ, PT ;  /* 0x000000ff5a00720c */ /* 0x000ff60003f05270 */
[----:B------:R-:W-:Y:S02]  /*78f0*/  @!UPT UIADD3 URZ, UPT, UPT, URZ, URZ, URZ ;  /* 0x000000fffffff290 */ /* 0x000fe4000fffe0ff */
[----:B--2---:R-:W-:Y:S01]  /*7900*/  @P0 IADD3 R0, PT, PT, R75, R91, RZ ;  /* 0x0000005b4b000210 */ /* 0x004fe20007ffe0ff */
[----:B------:R-:W-:Y:S05]  /*7910*/  @P0 WARPSYNC.ALL ;  /* 0x0000000000000948 */ /* 0x000fea0003800000 */
[----:B------:R2:W3:Y:S04]  /*7920*/  @P0 LDSM.16.M88.4 R52, [R87+UR48+0x400] ;  /* 0x000400305734083b */ /* 0x0004e80008000200 */
[----:B------:R2:W4:Y:S04]  /*7930*/  @P0 LDSM.16.M88.4 R48, [R3+0x400] ;  /* 0x000400000330083b */ /* 0x0005280000000200 */
[----:B------:R2:W1:Y:S04]  /*7940*/  @P0 LDSM.16.M88.4 R40, [R91+0x400] ;  /* 0x000400005b28083b */ /* 0x0004680000000200 */
[----:B------:R2:W1:Y:S02]  /*7950*/  @P0 LDSM.16.M88.4 R44, [R0+0x400] ;  /* 0x00040000002c083b */ /* 0x0004640000000200 */
.L_x_116:
[----:B------:R-:W-:Y:S05]  /*7960*/  BSYNC B1 ;  /* 0x0000000000017941 */ /* 0x000fea0003800000 */
.L_x_115:
        /* <DEDUP_REMOVED lines=21> */
.L_x_120:
[----:B------:R-:W-:Y:S01]  /*7ac0*/  ISETP.NE.AND P0, PT, R77, RZ, PT ;  /* 0x000000ff4d00720c */ /* 0x000fe20003f05270 */
[----:B------:R-:W-:Y:S05]  /*7ad0*/  WARPSYNC.ALL ;  /* 0x0000000000007948 */ /* 0x000fea0003800000 */
[----:B------:R-:W-:Y:S01]  /*7ae0*/  R2UR UR4, R34 ;  /* 0x00000000220472ca */ /* 0x000fe200000e0000 */
[----:B------:R-:W-:Y:S01]  /*7af0*/  BSSY.RECONVERGENT B0, `(.L_x_121) ;  /* 0x000005c000007945 */ /* 0x000fe20003800200 */
[----:B------:R-:W-:Y:S02]  /*7b00*/  R2UR UR5, R84 ;  /* 0x00000000540572ca */ /* 0x000fe400000e0000 */
[----:B---3--:R-:W-:Y:S02]  /*7b10*/  LOP3.LUT R0, R52, 0xffffe000, RZ, 0xc0, !PT ;  /* 0xffffe00034007812 */ /* 0x008fe400078ec0ff */
[----:B------:R-:W-:Y:S02]  /*7b20*/  LOP3.LUT R2, R53, 0xffffe000, RZ, 0xc0, !PT ;  /* 0xffffe00035027812 */ /* 0x000fe400078ec0ff */
[----:B------:R-:W-:Y:S02]  /*7b30*/  LOP3.LUT R3, R54, 0xffffe000, RZ, 0xc0, !PT ;  /* 0xffffe00036037812 */ /* 0x000fe400078ec0ff */
[----:B------:R-:W-:Y:S02]  /*7b40*/  LOP3.LUT R20, R55, 0xffffe000, RZ, 0xc0, !PT ;  /* 0xffffe00037147812 */ /* 0x000fe400078ec0ff */
[----:B----4-:R-:W-:Y:S01]  /*7b50*/  LOP3.LUT R21, R48, 0xffffe000, RZ, 0xc0, !PT ;  /* 0xffffe00030157812 */ /* 0x010fe200078ec0ff */
[----:B-1----:R-:W1:Y:S01]  /*7b60*/  LDTM.16dp128bit.x8 R4, tmem[UR4+0x60] ;  /* 0x00006004000479ee */ /* 0x002e620008180000 */
[----:B------:R-:W-:Y:S01]  /*7b70*/  LOP3.LUT R34, R49, 0xffffe000, RZ, 0xc0, !PT ;  /* 0xffffe00031227812 */ /* 0x000fe200078ec0ff */
[----:B------:R-:W-:Y:S01]  /*7b80*/  UIADD3 UR5, UPT, UPT, UR5, 0xb0, URZ ;  /* 0x000000b005057890 */ /* 0x000fe2000fffe0ff */
[----:B------:R-:W-:Y:S01]  /*7b90*/  LOP3.LUT R36, R50, 0xffffe000, RZ, 0xc0, !PT ;  /* 0xffffe00032247812 */ /* 0x000fe200078ec0ff */
[----:B------:R-:W-:Y:S01]  /*7ba0*/  NOP ;  /* 0x0000000000007918 */ /* 0x000fe20000000000 */
[----:B------:R-:W-:Y:S01]  /*7bb0*/  LOP3.LUT R37, R51, 0xffffe000, RZ, 0xc0, !PT ;  /* 0xffffe00033257812 */ /* 0x000fe200078ec0ff */
[----:B------:R-:W-:Y:S01]  /*7bc0*/  UPRMT UR5, UR37, 0x654, UR5 ;  /* 0x0000065425057896 */ /* 0x000fe20008000005 */
[----:B------:R-:W-:Y:S02]  /*7bd0*/  LOP3.LUT R38, R40, 0xffffe000, RZ, 0xc0, !PT ;  /* 0xffffe00028267812 */ /* 0x000fe400078ec0ff */
[----:B------:R-:W-:Y:S02]  /*7be0*/  LOP3.LUT R39, R41, 0xffffe000, RZ, 0xc0, !PT ;  /* 0xffffe00029277812 */ /* 0x000fe400078ec0ff */
[----:B------:R-:W-:Y:S02]  /*7bf0*/  LOP3.LUT R40, R42, 0xffffe000, RZ, 0xc0, !PT ;  /* 0xffffe0002a287812 */ /* 0x000fe400078ec0ff */
[----:B------:R-:W-:Y:S02]  /*7c00*/  LOP3.LUT R41, R43, 0xffffe000, RZ, 0xc0, !PT ;  /* 0xffffe0002b297812 */ /* 0x000fe400078ec0ff */
[----:B------:R-:W-:Y:S01]  /*7c10*/  LOP3.LUT R42, R44, 0xffffe000, RZ, 0xc0, !PT ;  /* 0xffffe0002c2a7812 */ /* 0x000fe200078ec0ff */
[----:B-1----:R-:W-:Y:S01]  /*7c20*/  SYNCS.ARRIVE.TRANS64.RED.A1T0 RZ, [UR5], RZ ;  /* 0x000000ffffff79a7 */ /* 0x002fe20008100405 */
[----:B------:R-:W-:Y:S02]  /*7c30*/  LOP3.LUT R43, R45, 0xffffe000, RZ, 0xc0, !PT ;  /* 0xffffe0002d2b7812 */ /* 0x000fe400078ec0ff */
[----:B------:R-:W-:Y:S02]  /*7c40*/  LOP3.LUT R44, R46, 0xffffe000, RZ, 0xc0, !PT ;  /* 0xffffe0002e2c7812 */ /* 0x000fe400078ec0ff */
[----:B------:R-:W-:Y:S01]  /*7c50*/  LOP3.LUT R45, R47, 0xffffe000, RZ, 0xc0, !PT ;  /* 0xffffe0002f2d7812 */ /* 0x000fe200078ec0ff */
[C---:B------:R-:W-:Y:S01]  /*7c60*/  FMUL R4, R33.reuse, R4 ;  /* 0x0000000421047220 */ /* 0x040fe20000400000 */
[C---:B------:R-:W-:Y:S01]  /*7c70*/  FMUL R5, R33.reuse, R5 ;  /* 0x0000000521057220 */ /* 0x040fe20000400000 */
[C---:B------:R-:W-:Y:S01]  /*7c80*/  FMUL R6, R33.reuse, R6 ;  /* 0x0000000621067220 */ /* 0x040fe20000400000 */
[----:B------:R-:W-:Y:S01]  /*7c90*/  FMUL R7, R33, R7 ;  /* 0x0000000721077220 */ /* 0x000fe20000400000 */
[----:B------:R-:W-:Y:S01]  /*7ca0*/  FFMA R4, R35, R0, R4 ;  /* 0x0000000023047223 */ /* 0x000fe20000000004 */
[----:B------:R-:W-:Y:S01]  /*7cb0*/  FMUL R8, R33, R8 ;  /* 0x0000000821087220 */ /* 0x000fe20000400000 */
[----:B------:R-:W-:Y:S01]  /*7cc0*/  FFMA R5, R35, R2, R5 ;  /* 0x0000000223057223 */ /* 0x000fe20000000005 */
[----:B------:R-:W-:Y:S01]  /*7cd0*/  FMUL R9, R33, R9 ;  /* 0x0000000921097220 */ /* 0x000fe20000400000 */
[----:B------:R-:W-:Y:S01]  /*7ce0*/  FFMA R6, R35, R3, R6 ;  /* 0x0000000323067223 */ /* 0x000fe20000000006 */
[----:B------:R-:W-:Y:S01]  /*7cf0*/  F2FP.TF32.F32.PACK_B R4, R4 ;  /* 0x00000004ff04723e */ /* 0x000fe200024050ff */
[----:B------:R-:W-:Y:S01]  /*7d00*/  FMUL R10, R33, R10 ;  /* 0x0000000a210a7220 */ /* 0x000fe20000400000 */
[----:B------:R-:W-:Y:S01]  /*7d10*/  F2FP.TF32.F32.PACK_B R5, R5 ;  /* 0x00000005ff05723e */ /* 0x000fe200024050ff */
[----:B------:R-:W-:Y:S01]  /*7d20*/  FFMA R7, R35, R20, R7 ;  /* 0x0000001423077223 */ /* 0x000fe20000000007 */
[----:B------:R-:W-:Y:S01]  /*7d30*/  FMUL R11, R33, R11 ;  /* 0x0000000b210b7220 */ /* 0x000fe20000400000 */
        /* <DEDUP_REMOVED lines=8> */
[----:B------:R-:W-:Y:S01]  /*7dc0*/  F2FP.TF32.F32.PACK_B R6, R6 ;  /* 0x00000006ff06723e */ /* 0x000fe200024050ff */
[----:B------:R-:W-:Y:S01]  /*7dd0*/  FFMA R12, R35, R38, R12 ;  /* 0x00000026230c7223 */ /* 0x000fe2000000000c */
[----:B------:R-:W-:Y:S01]  /*7de0*/  F2FP.TF32.F32.PACK_B R7, R7 ;  /* 0x00000007ff07723e */ /* 0x000fe200024050ff */
[----:B------:R-:W-:Y:S01]  /*7df0*/  FMUL R16, R33, R16 ;  /* 0x0000001021107220 */ /* 0x000fe20000400000 */
[----:B------:R-:W-:Y:S01]  /*7e00*/  FFMA R13, R35, R39, R13 ;  /* 0x00000027230d7223 */ /* 0x000fe2000000000d */
[----:B------:R-:W-:Y:S01]  /*7e10*/  FMUL R17, R33, R17 ;  /* 0x0000001121117220 */ /* 0x000fe20000400000 */
[----:B------:R-:W-:Y:S01]  /*7e20*/  FFMA R14, R35, R40, R14 ;  /* 0x00000028230e7223 */ /* 0x000fe2000000000e */
[----:B------:R1:W-:Y:S01]  /*7e30*/  STSM.16.M88.4 [R83+0x6400], R4 ;  /* 0x0064000453007844 */ /* 0x0003e20000000200 */
[----:B------:R-:W-:Y:S01]  /*7e40*/  FMUL R18, R33, R18 ;  /* 0x0000001221127220 */ /* 0x000fe20000400000 */
[----:B------:R-:W-:Y:S01]  /*7e50*/  FFMA R15, R35, R41, R15 ;  /* 0x00000029230f7223 */ /* 0x000fe2000000000f */
[----:B------:R-:W-:Y:S01]  /*7e60*/  FMUL R19, R33, R19 ;  /* 0x0000001321137220 */ /* 0x000fe20000400000 */
[----:B------:R-:W-:Y:S01]  /*7e70*/  F2FP.TF32.F32.PACK_B R8, R8 ;  /* 0x00000008ff08723e */ /* 0x000fe200024050ff */
[C---:B------:R-:W-:Y:S01]  /*7e80*/  FFMA R16, R35.reuse, R42, R16 ;  /* 0x0000002a23107223 */ /* 0x040fe20000000010 */
[----:B------:R-:W-:Y:S01]  /*7e90*/  F2FP.TF32.F32.PACK_B R9, R9 ;  /* 0x00000009ff09723e */ /* 0x000fe200024050ff */
[C---:B------:R-:W-:Y:S01]  /*7ea0*/  FFMA R17, R35.reuse, R43, R17 ;  /* 0x0000002b23117223 */ /* 0x040fe20000000011 */
[----:B------:R-:W-:Y:S01]  /*7eb0*/  F2FP.TF32.F32.PACK_B R10, R10 ;  /* 0x0000000aff0a723e */ /* 0x000fe200024050ff */
[C---:B------:R-:W-:Y:S01]  /*7ec0*/  FFMA R18, R35.reuse, R44, R18 ;  /* 0x0000002c23127223 */ /* 0x040fe20000000012 */
[----:B------:R-:W-:Y:S01]  /*7ed0*/  F2FP.TF32.F32.PACK_B R11, R11 ;  /* 0x0000000bff0b723e */ /* 0x000fe200024050ff */
[----:B------:R-:W-:Y:S01]  /*7ee0*/  FFMA R19, R35, R45, R19 ;  /* 0x0000002d23137223 */ /* 0x000fe20000000013 */
[----:B------:R-:W-:Y:S02]  /*7ef0*/  F2FP.TF32.F32.PACK_B R12, R12 ;  /* 0x0000000cff0c723e */ /* 0x000fe400024050ff */
[----:B------:R-:W-:Y:S01]  /*7f00*/  F2FP.TF32.F32.PACK_B R13, R13 ;  /* 0x0000000dff0d723e */ /* 0x000fe200024050ff */
[----:B------:R1:W-:Y:S01]  /*7f10*/  STSM.16.M88.4 [R82+0x6400], R8 ;  /* 0x0064000852007844 */ /* 0x0003e20000000200 */
[----:B------:R-:W-:Y:S02]  /*7f20*/  F2FP.TF32.F32.PACK_B R14, R14 ;  /* 0x0000000eff0e723e */ /* 0x000fe400024050ff */
[----:B------:R-:W-:Y:S02]  /*7f30*/  F2FP.TF32.F32.PACK_B R15, R15 ;  /* 0x0000000fff0f723e */ /* 0x000fe400024050ff */
[----:B------:R-:W-:Y:S02]  /*7f40*/  F2FP.TF32.F32.PACK_B R16, R16 ;  /* 0x00000010ff10723e */ /* 0x000fe400024050ff */
[----:B------:R-:W-:Y:S01]  /*7f50*/  F2FP.TF32.F32.PACK_B R17, R17 ;  /* 0x00000011ff11723e */ /* 0x000fe200024050ff */
[----:B------:R1:W-:Y:S01]  /*7f60*/  STSM.16.M88.4 [R85+0x6000], R12 ;  /* 0x0060000c55007844 */ /* 0x0003e20000000200 */
[----:B------:R-:W-:Y:S02]  /*7f70*/  F2FP.TF32.F32.PACK_B R18, R18 ;  /* 0x00000012ff12723e */ /* 0x000fe400024050ff */
[----:B------:R-:W-:Y:S05]  /*7f80*/  F2FP.TF32.F32.PACK_B R19, R19 ;  /* 0x00000013ff13723e */ /* 0x000fea00024050ff */
        /* <DEDUP_REMOVED lines=18> */
.L_x_122:
[----:B------:R-:W-:Y:S05]  /*80b0*/  BSYNC.RECONVERGENT B0 ;  /* 0x0000000000007941 */ /* 0x000fea0003800200 */
.L_x_121:
[----:B------:R-:W-:Y:S01]  /*80c0*/  BAR.SYNC.DEFER_BLOCKING 0x1, 0x80 ;  /* 0x0042000000007b1d */ /* 0x000fe20000010000 */
[----:B------:R-:W-:Y:S01]  /*80d0*/  UISETP.NE.AND UP0, UPT, UR49, -0x4, UPT ;  /* 0xfffffffc3100788c */ /* 0x000fe2000bf05270 */
[----:B------:R-:W-:Y:S08]  /*80e0*/  IADD3 R31, PT, PT, R31, 0x1, RZ ;  /* 0x000000011f1f7810 */ /* 0x000ff00007ffe0ff */
[----:B------:R-:W-:Y:S05]  /*80f0*/  BRA.U !UP0, `(.L_x_123) ;  /* 0x0000000108287547 */ /* 0x000fea000b800000 */
[----:B------:R-:W-:Y:S01]  /*8100*/  ISETP.NE.AND P0, PT, R81, RZ, PT ;  /* 0x000000ff5100720c */ /* 0x000fe20003f05270 */
[----:B------:R-:W-:Y:S01]  /*8110*/  IMAD.U32 R2, RZ, RZ, UR51 ;  /* 0x00000033ff027e24 */ /* 0x000fe2000f8e00ff */
[----:B------:R-:W-:Y:S01]  /*8120*/  UIADD3 UR51, UPT, UPT, UR51, 0x1, URZ ;  /* 0x0000000133337890 */ /* 0x000fe2000fffe0ff */
[----:B------:R-:W-:Y:S03]  /*8130*/  IMAD.U32 R0, RZ, RZ, UR37 ;  /* 0x00000025ff007e24 */ /* 0x000fe6000f8e00ff */
[----:B------:R-:W-:Y:S04]  /*8140*/  UISETP.NE.AND UP0, UPT, UR51, 0x4, UPT ;  /* 0x000000043300788c */ /* 0x000fe8000bf05270 */
[----:B------:R-:W-:Y:S03]  /*8150*/  USEL UR51, UR51, URZ, UP0 ;  /* 0x000000ff33337287 */ /* 0x000fe60008000000 */
[----:B------:R-:W-:Y:S05]  /*8160*/  @P0 LEA R2, R2, UR48, 0x3 ;  /* 0x0000003002020c11 */ /* 0x000fea000f8e18ff */
[----:B------:R-:W-:Y:S05]  /*8170*/  @P0 VIADD R2, R2, 0x40 ;  /* 0x0000004002020836 */ /* 0x000fea0000000000 */
[----:B------:R-:W-:Y:S04]  /*8180*/  @P0 PRMT R0, R0, 0x654, R2 ;  /* 0x0000065400000816 */ /* 0x000fe80000000002 */
[----:B------:R2:W-:Y:S03]  /*8190*/  @P0 SYNCS.ARRIVE.TRANS64.RED.A1T0 RZ, [R0+URZ], RZ ;  /* 0x000000ff00ff09a7 */ /* 0x0005e600081004ff */
.L_x_123:
[----:B------:R-:W-:Y:S01]  /*81a0*/  ISETP.NE.AND P2, PT, R78, RZ, PT ;  /* 0x000000ff4e00720c */ /* 0x000fe20003f45270 */
[----:B------:R-:W-:Y:S01]  /*81b0*/  UIADD3 UR49, UPT, UPT, UR49, 0x4, URZ ;  /* 0x0000000431317890 */ /* 0x000fe2000fffe0ff */
[----:B------:R-:W-:Y:S01]  /*81c0*/  ISETP.NE.AND P0, PT, R80, 0x2, PT ;  /* 0x000000025000780c */ /* 0x000fe20003f05270 */
[----:B-1----:R-:W-:Y:S01]  /*81d0*/  IMAD.IADD R14, R29, 0x1, R62 ;  /* 0x000000011d0e7824 */ /* 0x002fe200078e023e */
[----:B------:R-:W-:Y:S01]  /*81e0*/  ISETP.NE.AND P1, PT, R31, 0x4, PT ;  /* 0x000000041f00780c */ /* 0x000fe20003f25270 */
[----:B------:R-:W-:Y:S01]  /*81f0*/  IMAD.IADD R15, R30, 0x1, R63 ;  /* 0x000000011e0f7824 */ /* 0x000fe200078e023f */
[----:B------:R-:W-:Y:S02]  /*8200*/  SEL R2, RZ, 0x1, P0 ;  /* 0x00000001ff027807 */ /* 0x000fe40000000000 */
[----:B--2---:R-:W-:Y:S02]  /*8210*/  SEL R0, RZ, 0x1, P1 ;  /* 0x00000001ff007807 */ /* 0x004fe40000800000 */
[----:B------:R-:W-:Y:S02]  /*8220*/  LOP3.LUT R72, R72, R2, RZ, 0x3c, !PT ;  /* 0x0000000248487212 */ /* 0x000fe400078e3cff */
[----:B------:R-:W-:Y:S02]  /*8230*/  LOP3.LUT R73, R73, R0, RZ, 0x3c, !PT ;  /* 0x0000000049497212 */ /* 0x000fe400078e3cff */
[----:B------:R-:W-:Y:S02]  /*8240*/  @P2 R2UR UR36, R71 ;  /* 0x00000000472422ca */ /* 0x000fe400000e0000 */
[----:B------:R-:W-:Y:S02]  /*8250*/  SEL R80, R80, RZ, P0 ;  /* 0x000000ff50507207 */ /* 0x000fe40000000000 */
[----:B------:R-:W-:Y:S01]  /*8260*/  SEL R31, R31, RZ, P1 ;  /* 0x000000ff1f1f7207 */ /* 0x000fe20000800000 */
[----:B------:R-:W-:Y:S10]  /*8270*/  @P2 BRA `(.L_x_124) ;  /* 0xffffffcc00082947 */ /* 0x000ff4000383ffff */
[----:B------:R-:W-:-:S09]  /*8280*/  UISETP.NE.AND UP0, UPT, UR50, URZ, UPT ;  /* 0x000000ff3200728c */ /* 0x000fd2000bf05270 */
[----:B------:R-:W-:Y:S05]  /*8290*/  BRA.U !UP0, `(.L_x_125) ;  /* 0x0000000108487547 */ /* 0x000fea000b800000 */
[----:B------:R-:W1:Y:S02]  /*82a0*/  LDCU.64 UR4, c[0x0][0x890] ;  /* 0x00011200ff0477ac */ /* 0x000e640008000a00 */
[----:B-1----:R-:W-:-:S04]  /*82b0*/  UISETP.NE.U32.AND UP0, UPT, UR4, URZ, UPT ;  /* 0x000000ff0400728c */ /* 0x002fc8000bf05070 */
[----:B------:R-:W-:-:S09]  /*82c0*/  UISETP.NE.AND.EX UP0, UPT, UR5, URZ, UPT, UP0 ;  /* 0x000000ff0500728c */ /* 0x000fd2000bf05300 */
[----:B------:R-:W-:Y:S05]  /*82d0*/  BRA.U UP0, `(.L_x_126) ;  /* 0x00000001000c7547 */ /* 0x000fea000b800000 */
[----:B------:R-:W-:-:S13]  /*82e0*/  FSETP.NEU.AND P0, PT, R35, RZ, PT ;  /* 0x000000ff2300720b */ /* 0x000fda0003f0d000 */
[----:B------:R-:W-:Y:S05]  /*82f0*/  @!P0 EXIT ;  /* 0x000000000000894d */ /* 0x000fea0003800000 */
[----:B------:R-:W-:Y:S05]  /*8300*/  BRA `(.L_x_125) ;  /* 0x00000000002c7947 */ /* 0x000fea0003800000 */
.L_x_126:
[----:B------:R-:W-:Y:S01]  /*8310*/  ISETP.NE.AND P0, PT, R79, RZ, PT ;  /* 0x000000ff4f00720c */ /* 0x000fe20003f05270 */
[----:B------:R-:W-:-:S12]  /*8320*/  BSSY.RECONVERGENT B0, `(.L_x_125) ;  /* 0x0000009000007945 */ /* 0x000fd80003800200 */
[----:B------:R-:W-:Y:S05]  /*8330*/  @P0 BRA `(.L_x_127) ;  /* 0x0000000000140947 */ /* 0x000fea0003800000 */
[----:B------:R-:W1:Y:S02]  /*8340*/  LDCU.64 UR4, c[0x0][0x888] ;  /* 0x00011100ff0477ac */ /* 0x000e640008000a00 */
[----:B-1----:R-:W-:-:S04]  /*8350*/  ISETP.NE.U32.AND P0, PT, RZ, UR4, PT ;  /* 0x00000004ff007c0c */ /* 0x002fc8000bf05070 */
[----:B------:R-:W-:-:S13]  /*8360*/  ISETP.NE.AND.EX P0, PT, RZ, UR5, PT, P0 ;  /* 0x00000005ff007c0c */ /* 0x000fda000bf05300 */
[----:B------:R-:W-:Y:S05]  /*8370*/  @!P0 EXIT ;  /* 0x000000000000894d */ /* 0x000fea0003800000 */
[----:B------:R-:W-:Y:S05]  /*8380*/  BRA `(.L_x_128) ;  /* 0x0000000000087947 */ /* 0x000fea0003800000 */
.L_x_127:
[----:B------:R-:W-:-:S13]  /*8390*/  FSETP.NEU.AND P0, PT, R35, RZ, PT ;  /* 0x000000ff2300720b */ /* 0x000fda0003f0d000 */
[----:B------:R-:W-:Y:S05]  /*83a0*/  @!P0 EXIT ;  /* 0x000000000000894d */ /* 0x000fea0003800000 */
.L_x_128:
[----:B------:R-:W-:Y:S05]  /*83b0*/  BSYNC.RECONVERGENT B0 ;  /* 0x0000000000007941 */ /* 0x000fea0003800200 */
.L_x_125:
[----:B------:R-:W-:Y:S01]  /*83c0*/  ULEA UR4, UR51, UR48, 0x3 ;  /* 0x0000003033047291 */ /* 0x000fe2000f8e18ff */
[----:B------:R-:W-:-:S04]  /*83d0*/  DEPBAR.LE SB0, 0x0 ;  /* 0x000080000000791a */ /* 0x000fc80000000000 */
[----:B------:R-:W-:-:S04]  /*83e0*/  UIADD3 UR4, UPT, UPT, UR4, 0x40, URZ ;  /* 0x0000004004047890 */ /* 0x000fc8000fffe0ff */
[----:B------:R-:W-:-:S09]  /*83f0*/  UPRMT UR4, UR37, 0x654, UR4 ;  /* 0x0000065425047896 */ /* 0x000fd20008000004 */
[----:B------:R-:W-:Y:S01]  /*8400*/  SYNCS.ARRIVE.TRANS64.RED.A1T0 RZ, [UR4], RZ ;  /* 0x000000ffffff79a7 */ /* 0x000fe20008100404 */
[----:B------:R-:W-:Y:S05]  /*8410*/  EXIT ;  /* 0x000000000000794d */ /* 0x000fea0003800000 */
.L_x_19:
[----:B--2---:R2:W1:Y:S02]  /*8420*/  SYNCS.PHASECHK.TRANS64.TRYWAIT P0, [R2+URZ+0xe0], R3 ;  /* 0x0000e003020075a7 */ /* 0x00446400080011ff */
[----:B-1----:R-:W-:Y:S05]  /*8430*/  @!P0 NANOSLEEP.SYNCS 0x989680 ;  /* 0x009896800000895d */ /* 0x002fea0003900000 */
[----:B------:R-:W1:Y:S02]  /*8440*/  @!P0 SYNCS.PHASECHK.TRANS64 P0, [R2+URZ+0xe0], R3 ;  /* 0x0000e003020085a7 */ /* 0x000e6400080010ff */
[----:B-1----:R-:W-:Y:S05]  /*8450*/  @!P0 BRA `(.L_x_19) ;  /* 0xfffffffc00f08947 */ /* 0x002fea000383ffff */
[----:B------:R-:W-:Y:S05]  /*8460*/  BRA `(.L_x_129) ;  /* 0xffffff90004c7947 */ /* 0x000fea000383ffff */
.L_x_22:
[----:B-1----:R-:W-:-:S07]  /*8470*/  MOV R2, UR33 ;  /* 0x0000002100027c02 */ /* 0x002fce0008000f00 */
.L_x_130:
[----:B-1----:R1:W2:Y:S02]  /*8480*/  SYNCS.PHASECHK.TRANS64.TRYWAIT P0, [R2+URZ+0x10], R4 ;  /* 0x00001004020075a7 */ /* 0x0022a400080011ff */
[----:B--2---:R-:W-:Y:S05]  /*8490*/  @!P0 NANOSLEEP.SYNCS 0x989680 ;  /* 0x009896800000895d */ /* 0x004fea0003900000 */
[----:B------:R-:W2:Y:S02]  /*84a0*/  @!P0 SYNCS.PHASECHK.TRANS64 P0, [R2+URZ+0x10], R4 ;  /* 0x00001004020085a7 */ /* 0x000ea400080010ff */
[----:B--2---:R-:W-:Y:S05]  /*84b0*/  @!P0 BRA `(.L_x_130) ;  /* 0xfffffffc00f08947 */ /* 0x004fea000383ffff */
[----:B------:R-:W-:Y:S05]  /*84c0*/  BRA `(.L_x_21) ;  /* 0xffffff90009c7947 */ /* 0x000fea000383ffff */
.L_x_28:
[----:B-1----:R-:W-:-:S07]  /*84d0*/  MOV R2, UR33 ;  /* 0x0000002100027c02 */ /* 0x002fce0008000f00 */
.L_x_131:
[----:B-1----:R1:W2:Y:S02]  /*84e0*/  SYNCS.PHASECHK.TRANS64.TRYWAIT P0, [R2+URZ+0x10], R4 ;  /* 0x00001004020075a7 */ /* 0x0022a400080011ff */
[----:B--2---:R-:W-:Y:S05]  /*84f0*/  @!P0 NANOSLEEP.SYNCS 0x989680 ;  /* 0x009896800000895d */ /* 0x004fea0003900000 */
[----:B------:R-:W2:Y:S02]  /*8500*/  @!P0 SYNCS.PHASECHK.TRANS64 P0, [R2+URZ+0x10], R4 ;  /* 0x00001004020085a7 */ /* 0x000ea400080010ff */
[----:B--2---:R-:W-:Y:S05]  /*8510*/  @!P0 BRA `(.L_x_131) ;  /* 0xfffffffc00f08947 */ /* 0x004fea000383ffff */
[----:B------:R-:W-:Y:S05]  /*8520*/  BRA `(.L_x_27) ;  /* 0xffffff9400747947 */ /* 0x000fea000383ffff */
.L_x_32:
[----:B-1----:R1:W2:Y:S02]  /*8530*/  SYNCS.PHASECHK.TRANS64.TRYWAIT P0, [R2+URZ+0x70], R3 ;  /* 0x00007003020075a7 */ /* 0x0022a400080011ff */
[----:B--2---:R-:W-:Y:S05]  /*8540*/  @!P0 NANOSLEEP.SYNCS 0x989680 ;  /* 0x009896800000895d */ /* 0x004fea0003900000 */
[----:B------:R-:W2:Y:S02]  /*8550*/  @!P0 SYNCS.PHASECHK.TRANS64 P0, [R2+URZ+0x70], R3 ;  /* 0x00007003020085a7 */ /* 0x000ea400080010ff */
[----:B--2---:R-:W-:Y:S05]  /*8560*/  @!P0 BRA `(.L_x_32) ;  /* 0xfffffffc00f08947 */ /* 0x004fea000383ffff */
[----:B------:R-:W-:Y:S05]  /*8570*/  BRA `(.L_x_132) ;  /* 0xffffff98002c7947 */ /* 0x000fea000383ffff */
.L_x_36:
[----:B----4-:R-:W-:-:S07]  /*8580*/  MOV R0, UR4 ;  /* 0x0000000400007c02 */ /* 0x010fce0008000f00 */
.L_x_133:
[----:B-1----:R1:W2:Y:S02]  /*8590*/  SYNCS.PHASECHK.TRANS64.TRYWAIT P0, [R0+URZ], R2 ;  /* 0x00000002000075a7 */ /* 0x0022a400080011ff */
[----:B--2---:R-:W-:Y:S05]  /*85a0*/  @!P0 NANOSLEEP.SYNCS 0x989680 ;  /* 0x009896800000895d */ /* 0x004fea0003900000 */
[----:B------:R-:W2:Y:S02]  /*85b0*/  @!P0 SYNCS.PHASECHK.TRANS64 P0, [R0+URZ], R2 ;  /* 0x00000002000085a7 */ /* 0x000ea400080010ff */
[----:B--2---:R-:W-:Y:S05]  /*85c0*/  @!P0 BRA `(.L_x_133) ;  /* 0xfffffffc00f08947 */ /* 0x004fea000383ffff */
[----:B------:R-:W-:Y:S05]  /*85d0*/  BRA `(.L_x_134) ;  /* 0xffffff9c009c7947 */ /* 0x000fea000383ffff */
.L_x_39:
[----:B-1----:R1:W2:Y:S02]  /*85e0*/  SYNCS.PHASECHK.TRANS64.TRYWAIT P0, [R0+URZ+0xd0], R4 ;  /* 0x0000d004000075a7 */ /* 0x0022a400080011ff */
[----:B--2---:R-:W-:Y:S05]  /*85f0*/  @!P0 NANOSLEEP.SYNCS 0x989680 ;  /* 0x009896800000895d */ /* 0x004fea0003900000 */
[----:B------:R-:W2:Y:S02]  /*8600*/  @!P0 SYNCS.PHASECHK.TRANS64 P0, [R0+URZ+0xd0], R4 ;  /* 0x0000d004000085a7 */ /* 0x000ea400080010ff */
[----:B--2---:R-:W-:Y:S05]  /*8610*/  @!P0 BRA `(.L_x_39) ;  /* 0xfffffffc00f08947 */ /* 0x004fea000383ffff */
[----:B------:R-:W-:Y:S05]  /*8620*/  BRA `(.L_x_135) ;  /* 0xffffff9c00f87947 */ /* 0x000fea000383ffff */
.L_x_40:
[----:B------:R-:W-:-:S07]  /*8630*/  MOV R0, UR5 ;  /* 0x0000000500007c02 */ /* 0x000fce0008000f00 */
.L_x_136:
[----:B-1----:R1:W2:Y:S02]  /*8640*/  SYNCS.PHASECHK.TRANS64.TRYWAIT P0, [R0+URZ+0x80], R5 ;  /* 0x00008005000075a7 */ /* 0x0022a400080011ff */
[----:B--2---:R-:W-:Y:S05]  /*8650*/  @!P0 NANOSLEEP.SYNCS 0x989680 ;  /* 0x009896800000895d */ /* 0x004fea0003900000 */
[----:B------:R-:W2:Y:S02]  /*8660*/  @!P0 SYNCS.PHASECHK.TRANS64 P0, [R0+URZ+0x80], R5 ;  /* 0x00008005000085a7 */ /* 0x000ea400080010ff */
[----:B--2---:R-:W-:Y:S05]  /*8670*/  @!P0 BRA `(.L_x_136) ;  /* 0xfffffffc00f08947 */ /* 0x004fea000383ffff */
[----:B------:R-:W-:Y:S05]  /*8680*/  BRA `(.L_x_137) ;  /* 0xffffffa000087947 */ /* 0x000fea000383ffff */
.L_x_41:
[----:B-1----:R1:W2:Y:S02]  /*8690*/  SYNCS.PHASECHK.TRANS64.TRYWAIT P1, [R0+URZ+0x70], R4 ;  /* 0x00007004000075a7 */ /* 0x0022a400080211ff */
[----:B--2---:R-:W-:Y:S05]  /*86a0*/  @!P1 NANOSLEEP.SYNCS 0x989680 ;  /* 0x009896800000995d */ /* 0x004fea0003900000 */
[----:B------:R-:W2:Y:S02]  /*86b0*/  @!P1 SYNCS.PHASECHK.TRANS64 P1, [R0+URZ+0x70], R4 ;  /* 0x00007004000095a7 */ /* 0x000ea400080210ff */
[----:B--2---:R-:W-:Y:S05]  /*86c0*/  @!P1 BRA `(.L_x_41) ;  /* 0xfffffffc00f09947 */ /* 0x004fea000383ffff */
[----:B------:R-:W-:Y:S05]  /*86d0*/  BRA `(.L_x_138) ;  /* 0xffffffa000387947 */ /* 0x000fea000383ffff */
.L_x_44:
[----:B------:R-:W-:-:S07]  /*86e0*/  MOV R0, UR5 ;  /* 0x0000000500007c02 */ /* 0x000fce0008000f00 */
.L_x_139:
[----:B-1----:R1:W2:Y:S02]  /*86f0*/  SYNCS.PHASECHK.TRANS64.TRYWAIT P0, [R0+URZ+0x80], R2 ;  /* 0x00008002000075a7 */ /* 0x0022a400080011ff */
[----:B--2---:R-:W-:Y:S05]  /*8700*/  @!P0 NANOSLEEP.SYNCS 0x989680 ;  /* 0x009896800000895d */ /* 0x004fea0003900000 */
[----:B------:R-:W2:Y:S02]  /*8710*/  @!P0 SYNCS.PHASECHK.TRANS64 P0, [R0+URZ+0x80], R2 ;  /* 0x00008002000085a7 */ /* 0x000ea400080010ff */
[----:B--2---:R-:W-:Y:S05]  /*8720*/  @!P0 BRA `(.L_x_139) ;  /* 0xfffffffc00f08947 */ /* 0x004fea000383ffff */
[----:B------:R-:W-:Y:S05]  /*8730*/  BRA `(.L_x_43) ;  /* 0xffffffa0008c7947 */ /* 0x000fea000383ffff */
.L_x_51:
[----:B-1----:R1:W2:Y:S02]  /*8740*/  SYNCS.PHASECHK.TRANS64.TRYWAIT P1, [R0+URZ+0x70], R2 ;  /* 0x00007002000075a7 */ /* 0x0022a400080211ff */
[----:B--2---:R-:W-:Y:S05]  /*8750*/  @!P1 NANOSLEEP.SYNCS 0x989680 ;  /* 0x009896800000995d */ /* 0x004fea0003900000 */
[----:B------:R-:W2:Y:S02]  /*8760*/  @!P1 SYNCS.PHASECHK.TRANS64 P1, [R0+URZ+0x70], R2 ;  /* 0x00007002000095a7 */ /* 0x000ea400080210ff */
[----:B--2---:R-:W-:Y:S05]  /*8770*/  @!P1 BRA `(.L_x_51) ;  /* 0xfffffffc00f09947 */ /* 0x004fea000383ffff */
[----:B------:R-:W-:Y:S05]  /*8780*/  BRA `(.L_x_140) ;  /* 0xffffffa8001c7947 */ /* 0x000fea000383ffff */
.L_x_52:
[----:B------:R-:W-:-:S07]  /*8790*/  MOV R2, UR6 ;  /* 0x0000000600027c02 */ /* 0x000fce0008000f00 */
.L_x_141:
[----:B-1----:R1:W2:Y:S02]  /*87a0*/  SYNCS.PHASECHK.TRANS64.TRYWAIT P0, [R2+URZ+0xb0], R0 ;  /* 0x0000b000020075a7 */ /* 0x0022a400080011ff */
[----:B--2---:R-:W-:Y:S05]  /*87b0*/  @!P0 NANOSLEEP.SYNCS 0x989680 ;  /* 0x009896800000895d */ /* 0x004fea0003900000 */
[----:B------:R-:W2:Y:S02]  /*87c0*/  @!P0 SYNCS.PHASECHK.TRANS64 P0, [R2+URZ+0xb0], R0 ;  /* 0x0000b000020085a7 */ /* 0x000ea400080010ff */
[----:B--2---:R-:W-:Y:S05]  /*87d0*/  @!P0 BRA `(.L_x_141) ;  /* 0xfffffffc00f08947 */ /* 0x004fea000383ffff */
[----:B------:R-:W-:Y:S05]  /*87e0*/  BRA `(.L_x_142) ;  /* 0xffffffa8006c7947 */ /* 0x000fea000383ffff */
.L_x_55:
[----:B------:R-:W-:Y:S07]  /*87f0*/  MOV R0, UR11 ;  /* 0x0000000b00007c02 */ /* 0x000fee0008000f00 */
.L_x_143:
[----:B-1----:R1:W2:Y:S02]  /*8800*/  SYNCS.PHASECHK.TRANS64.TRYWAIT P0, [R0+URZ], R2 ;  /* 0x00000002000075a7 */ /* 0x0022a400080011ff */
[----:B--2---:R-:W-:Y:S05]  /*8810*/  @!P0 NANOSLEEP.SYNCS 0x989680 ;  /* 0x009896800000895d */ /* 0x004fea0003900000 */
[----:B------:R-:W2:Y:S02]  /*8820*/  @!P0 SYNCS.PHASECHK.TRANS64 P0, [R0+URZ], R2 ;  /* 0x00000002000085a7 */ /* 0x000ea400080010ff */
[----:B--2---:R-:W-:Y:S05]  /*8830*/  @!P0 BRA `(.L_x_143) ;  /* 0xfffffffc00f08947 */ /* 0x004fea000383ffff */
[----:B------:R-:W-:Y:S05]  /*8840*/  BRA `(.L_x_54) ;  /* 0xffffffa800887947 */ /* 0x000fea000383ffff */
.L_x_58:
[----:B------:R-:W-:-:S07]  /*8850*/  MOV R0, UR6 ;  /* 0x0000000600007c02 */ /* 0x000fce0008000f00 */
.L_x_144:
[----:B--2---:R2:W4:Y:S02]  /*8860*/  SYNCS.PHASECHK.TRANS64.TRYWAIT P0, [R0+URZ], R2 ;  /* 0x00000002000075a7 */ /* 0x00452400080011ff */
[----:B----4-:R-:W-:Y:S05]  /*8870*/  @!P0 NANOSLEEP.SYNCS 0x989680 ;  /* 0x009896800000895d */ /* 0x010fea0003900000 */
[----:B------:R-:W4:Y:S02]  /*8880*/  @!P0 SYNCS.PHASECHK.TRANS64 P0, [R0+URZ], R2 ;  /* 0x00000002000085a7 */ /* 0x000f2400080010ff */
[----:B----4-:R-:W-:Y:S05]  /*8890*/  @!P0 BRA `(.L_x_144) ;  /* 0xfffffffc00f08947 */ /* 0x010fea000383ffff */
[----:B------:R-:W-:Y:S05]  /*88a0*/  BRA `(.L_x_145) ;  /* 0xffffffac00b47947 */ /* 0x000fea000383ffff */
.L_x_59:
[----:B------:R-:W-:-:S07]  /*88b0*/  MOV R0, UR6 ;  /* 0x0000000600007c02 */ /* 0x000fce0008000f00 */
.L_x_146:
[----:B-1----:R1:W2:Y:S02]  /*88c0*/  SYNCS.PHASECHK.TRANS64.TRYWAIT P0, [R0+URZ], R3 ;  /* 0x00000003000075a7 */ /* 0x0022a400080011ff */
[----:B--2---:R-:W-:Y:S05]  /*88d0*/  @!P0 NANOSLEEP.SYNCS 0x989680 ;  /* 0x009896800000895d */ /* 0x004fea0003900000 */
[----:B------:R-:W2:Y:S02]  /*88e0*/  @!P0 SYNCS.PHASECHK.TRANS64 P0, [R0+URZ], R3 ;  /* 0x00000003000085a7 */ /* 0x000ea400080010ff */
[----:B--2---:R-:W-:Y:S05]  /*88f0*/  @!P0 BRA `(.L_x_146) ;  /* 0xfffffffc00f08947 */ /* 0x004fea000383ffff */
[----:B------:R-:W-:Y:S05]  /*8900*/  BRA `(.L_x_147) ;  /* 0xffffffac00c07947 */ /* 0x000fea000383ffff */
.L_x_60:
[----:B------:R-:W-:-:S07]  /*8910*/  MOV R0, UR6 ;  /* 0x0000000600007c02 */ /* 0x000fce0008000f00 */
.L_x_148:
[----:B-1----:R1:W2:Y:S02]  /*8920*/  SYNCS.PHASECHK.TRANS64.TRYWAIT P0, [R0+URZ], R3 ;  /* 0x00000003000075a7 */ /* 0x0022a400080011ff */
[----:B--2---:R-:W-:Y:S05]  /*8930*/  @!P0 NANOSLEEP.SYNCS 0x989680 ;  /* 0x009896800000895d */ /* 0x004fea0003900000 */
[----:B------:R-:W2:Y:S02]  /*8940*/  @!P0 SYNCS.PHASECHK.TRANS64 P0, [R0+URZ], R3 ;  /* 0x00000003000085a7 */ /* 0x000ea400080010ff */
[----:B--2---:R-:W-:Y:S05]  /*8950*/  @!P0 BRA `(.L_x_148) ;  /* 0xfffffffc00f08947 */ /* 0x004fea000383ffff */
[----:B------:R-:W-:Y:S05]  /*8960*/  BRA `(.L_x_149) ;  /* 0xffffffac00cc7947 */ /* 0x000fea000383ffff */
.L_x_61:
[----:B-1----:R-:W-:-:S07]  /*8970*/  MOV R0, UR7 ;  /* 0x0000000700007c02 */ /* 0x002fce0008000f00 */
.L_x_150:
[----:B-1----:R1:W2:Y:S02]  /*8980*/  SYNCS.PHASECHK.TRANS64.TRYWAIT P0, [R0+URZ], R2 ;  /* 0x00000002000075a7 */ /* 0x0022a400080011ff */
[----:B--2---:R-:W-:Y:S05]  /*8990*/  @!P0 NANOSLEEP.SYNCS 0x989680 ;  /* 0x009896800000895d */ /* 0x004fea0003900000 */
[----:B------:R-:W2:Y:S02]  /*89a0*/  @!P0 SYNCS.PHASECHK.TRANS64 P0, [R0+URZ], R2 ;  /* 0x00000002000085a7 */ /* 0x000ea400080010ff */
[----:B--2---:R-:W-:Y:S05]  /*89b0*/  @!P0 BRA `(.L_x_150) ;  /* 0xfffffffc00f08947 */ /* 0x004fea000383ffff */
[----:B------:R-:W-:Y:S05]  /*89c0*/  BRA `(.L_x_151) ;  /* 0xffffffac00d87947 */ /* 0x000fea000383ffff */
.L_x_66:
[----:B--2---:R2:W3:Y:S02]  /*89d0*/  SYNCS.PHASECHK.TRANS64.TRYWAIT P0, [R0+URZ+0x70], R2 ;  /* 0x00007002000075a7 */ /* 0x0044e400080011ff */
[----:B---3--:R-:W-:Y:S05]  /*89e0*/  @!P0 NANOSLEEP.SYNCS 0x989680 ;  /* 0x009896800000895d */ /* 0x008fea0003900000 */
[----:B------:R-:W3:Y:S02]  /*89f0*/  @!P0 SYNCS.PHASECHK.TRANS64 P0, [R0+URZ+0x70], R2 ;  /* 0x00007002000085a7 */ /* 0x000ee400080010ff */
[----:B---3--:R-:W-:Y:S05]  /*8a00*/  @!P0 BRA `(.L_x_66) ;  /* 0xfffffffc00f08947 */ /* 0x008fea000383ffff */
[----:B------:R-:W-:Y:S05]  /*8a10*/  BRA `(.L_x_152) ;  /* 0xffffffb000e07947 */ /* 0x000fea000383ffff */
.L_x_69:
[----:B------:R-:W-:Y:S07]  /*8a20*/  MOV R0, UR7 ;  /* 0x0000000700007c02 */ /* 0x000fee0008000f00 */
.L_x_153:
[----:B--2---:R2:W3:Y:S02]  /*8a30*/  SYNCS.PHASECHK.TRANS64.TRYWAIT P0, [R0+URZ+0x68], R2 ;  /* 0x00006802000075a7 */ /* 0x0044e400080011ff */
[----:B---3--:R-:W-:Y:S05]  /*8a40*/  @!P0 NANOSLEEP.SYNCS 0x989680 ;  /* 0x009896800000895d */ /* 0x008fea0003900000 */
[----:B------:R-:W3:Y:S02]  /*8a50*/  @!P0 SYNCS.PHASECHK.TRANS64 P0, [R0+URZ+0x68], R2 ;  /* 0x00006802000085a7 */ /* 0x000ee400080010ff */
[----:B---3--:R-:W-:Y:S05]  /*8a60*/  @!P0 BRA `(.L_x_153) ;  /* 0xfffffffc00f08947 */ /* 0x008fea000383ffff */
[----:B------:R-:W-:Y:S05]  /*8a70*/  BRA `(.L_x_68) ;  /* 0xffffffb400c07947 */ /* 0x000fea000383ffff */
.L_x_72:
[----:B------:R-:W-:Y:S07]  /*8a80*/  MOV R0, UR7 ;  /* 0x0000000700007c02 */ /* 0x000fee0008000f00 */
.L_x_154:
[----:B-1----:R1:W2:Y:S02]  /*8a90*/  SYNCS.PHASECHK.TRANS64.TRYWAIT P0, [R0+URZ+0x40], R14 ;  /* 0x0000400e000075a7 */ /* 0x0022a400080011ff */
[----:B--2---:R-:W-:Y:S05]  /*8aa0*/  @!P0 NANOSLEEP.SYNCS 0x989680 ;  /* 0x009896800000895d */ /* 0x004fea0003900000 */
[----:B------:R-:W2:Y:S02]  /*8ab0*/  @!P0 SYNCS.PHASECHK.TRANS64 P0, [R0+URZ+0x40], R14 ;  /* 0x0000400e000085a7 */ /* 0x000ea400080010ff */
[----:B--2---:R-:W-:Y:S05]  /*8ac0*/  @!P0 BRA `(.L_x_154) ;  /* 0xfffffffc00f08947 */ /* 0x004fea000383ffff */
[----:B------:R-:W-:Y:S05]  /*8ad0*/  BRA `(.L_x_155) ;  /* 0xffffffb800387947 */ /* 0x000fea000383ffff */
.L_x_73:
[----:B------:R-:W-:Y:S07]  /*8ae0*/  MOV R0, UR7 ;  /* 0x0000000700007c02 */ /* 0x000fee0008000f00 */
.L_x_156:
[----:B-1----:R1:W2:Y:S02]  /*8af0*/  SYNCS.PHASECHK.TRANS64.TRYWAIT P0, [R0+URZ+0x48], R14 ;  /* 0x0000480e000075a7 */ /* 0x0022a400080011ff */
[----:B--2---:R-:W-:Y:S05]  /*8b00*/  @!P0 NANOSLEEP.SYNCS 0x989680 ;  /* 0x009896800000895d */ /* 0x004fea0003900000 */
[----:B------:R-:W2:Y:S02]  /*8b10*/  @!P0 SYNCS.PHASECHK.TRANS64 P0, [R0+URZ+0x48], R14 ;  /* 0x0000480e000085a7 */ /* 0x000ea400080010ff */
[----:B--2---:R-:W-:Y:S05]  /*8b20*/  @!P0 BRA `(.L_x_156) ;  /* 0xfffffffc00f08947 */ /* 0x004fea000383ffff */
[----:B------:R-:W-:Y:S05]  /*8b30*/  BRA `(.L_x_157) ;  /* 0xffffffb800707947 */ /* 0x000fea000383ffff */
.L_x_74:
[----:B------:R-:W-:Y:S07]  /*8b40*/  MOV R0, UR7 ;  /* 0x0000000700007c02 */ /* 0x000fee0008000f00 */
.L_x_158:
[----:B-1----:R1:W2:Y:S02]  /*8b50*/  SYNCS.PHASECHK.TRANS64.TRYWAIT P0, [R0+URZ+0x50], R14 ;  /* 0x0000500e000075a7 */ /* 0x0022a400080011ff */
[----:B--2---:R-:W-:Y:S05]  /*8b60*/  @!P0 NANOSLEEP.SYNCS 0x989680 ;  /* 0x009896800000895d */ /* 0x004fea0003900000 */
[----:B------:R-:W2:Y:S02]  /*8b70*/  @!P0 SYNCS.PHASECHK.TRANS64 P0, [R0+URZ+0x50], R14 ;  /* 0x0000500e000085a7 */ /* 0x000ea400080010ff */
[----:B--2---:R-:W-:Y:S05]  /*8b80*/  @!P0 BRA `(.L_x_158) ;  /* 0xfffffffc00f08947 */ /* 0x004fea000383ffff */
[----:B------:R-:W-:Y:S05]  /*8b90*/  BRA `(.L_x_159) ;  /* 0xffffffb800b47947 */ /* 0x000fea000383ffff */
.L_x_75:
[----:B------:R-:W-:Y:S07]  /*8ba0*/  MOV R0, UR7 ;  /* 0x0000000700007c02 */ /* 0x000fee0008000f00 */
.L_x_160:
[----:B-1----:R1:W2:Y:S02]  /*8bb0*/  SYNCS.PHASECHK.TRANS64.TRYWAIT P0, [R0+URZ+0x58], R14 ;  /* 0x0000580e000075a7 */ /* 0x0022a400080011ff */
[----:B--2---:R-:W-:Y:S05]  /*8bc0*/  @!P0 NANOSLEEP.SYNCS 0x989680 ;  /* 0x009896800000895d */ /* 0x004fea0003900000 */
[----:B------:R-:W2:Y:S02]  /*8bd0*/  @!P0 SYNCS.PHASECHK.TRANS64 P0, [R0+URZ+0x58], R14 ;  /* 0x0000580e000085a7 */ /* 0x000ea400080010ff */
[----:B--2---:R-:W-:Y:S05]  /*8be0*/  @!P0 BRA `(.L_x_160) ;  /* 0xfffffffc00f08947 */ /* 0x004fea000383ffff */
[----:B------:R-:W-:Y:S05]  /*8bf0*/  BRA `(.L_x_161) ;  /* 0xffffffbc00387947 */ /* 0x000fea000383ffff */
.L_x_77:
[----:B------:R-:W-:-:S07]  /*8c00*/  MOV R0, UR7 ;  /* 0x0000000700007c02 */ /* 0x000fce0008000f00 */
.L_x_162:
[----:B-1----:R1:W3:Y:S02]  /*8c10*/  SYNCS.PHASECHK.TRANS64.TRYWAIT P0, [R0+URZ+0x40], R2 ;  /* 0x00004002000075a7 */ /* 0x0022e400080011ff */
[----:B---3--:R-:W-:Y:S05]  /*8c20*/  @!P0 NANOSLEEP.SYNCS 0x989680 ;  /* 0x009896800000895d */ /* 0x008fea0003900000 */
[----:B------:R-:W3:Y:S02]  /*8c30*/  @!P0 SYNCS.PHASECHK.TRANS64 P0, [R0+URZ+0x40], R2 ;  /* 0x00004002000085a7 */ /* 0x000ee400080010ff */
[----:B---3--:R-:W-:Y:S05]  /*8c40*/  @!P0 BRA `(.L_x_162) ;  /* 0xfffffffc00f08947 */ /* 0x008fea000383ffff */
[----:B------:R-:W-:Y:S05]  /*8c50*/  BRA `(.L_x_163) ;  /* 0xffffffbc00a87947 */ /* 0x000fea000383ffff */
.L_x_78:
[----:B-1----:R-:W-:-:S07]  /*8c60*/  MOV R0, UR7 ;  /* 0x0000000700007c02 */ /* 0x002fce0008000f00 */
.L_x_164:
[----:B-1----:R1:W3:Y:S02]  /*8c70*/  SYNCS.PHASECHK.TRANS64.TRYWAIT P0, [R0+URZ+0x48], R2 ;  /* 0x00004802000075a7 */ /* 0x0022e400080011ff */
[----:B---3--:R-:W-:Y:S05]  /*8c80*/  @!P0 NANOSLEEP.SYNCS 0x989680 ;  /* 0x009896800000895d */ /* 0x008fea0003900000 */
[----:B------:R-:W3:Y:S02]  /*8c90*/  @!P0 SYNCS.PHASECHK.TRANS64 P0, [R0+URZ+0x48], R2 ;  /* 0x00004802000085a7 */ /* 0x000ee400080010ff */
[----:B---3--:R-:W-:Y:S05]  /*8ca0*/  @!P0 BRA `(.L_x_164) ;  /* 0xfffffffc00f08947 */ /* 0x008fea000383ffff */
[----:B------:R-:W-:Y:S05]  /*8cb0*/  BRA `(.L_x_165) ;  /* 0xffffffbc00987947 */ /* 0x000fea000383ffff */
.L_x_79:
[----:B-1----:R-:W-:-:S07]  /*8cc0*/  MOV R0, UR7 ;  /* 0x0000000700007c02 */ /* 0x002fce0008000f00 */
.L_x_166:
[----:B-1----:R1:W3:Y:S02]  /*8cd0*/  SYNCS.PHASECHK.TRANS64.TRYWAIT P0, [R0+URZ+0x50], R2 ;  /* 0x00005002000075a7 */ /* 0x0022e400080011ff */
[----:B---3--:R-:W-:Y:S05]  /*8ce0*/  @!P0 NANOSLEEP.SYNCS 0x989680 ;  /* 0x009896800000895d */ /* 0x008fea0003900000 */
[----:B------:R-:W3:Y:S02]  /*8cf0*/  @!P0 SYNCS.PHASECHK.TRANS64 P0, [R0+URZ+0x50], R2 ;  /* 0x00005002000085a7 */ /* 0x000ee400080010ff */
[----:B---3--:R-:W-:Y:S05]  /*8d00*/  @!P0 BRA `(.L_x_166) ;  /* 0xfffffffc00f08947 */ /* 0x008fea000383ffff */
[----:B------:R-:W-:Y:S05]  /*8d10*/  BRA `(.L_x_167) ;  /* 0xffffffbc00887947 */ /* 0x000fea000383ffff */
.L_x_81:
[----:B--2---:R2:W4:Y:S02]  /*8d20*/  SYNCS.PHASECHK.TRANS64.TRYWAIT P0, [R0+URZ+0x70], R2 ;  /* 0x00007002000075a7 */ /* 0x00452400080011ff */
[----:B----4-:R-:W-:Y:S05]  /*8d30*/  @!P0 NANOSLEEP.SYNCS 0x989680 ;  /* 0x009896800000895d */ /* 0x010fea0003900000 */
[----:B------:R-:W4:Y:S02]  /*8d40*/  @!P0 SYNCS.PHASECHK.TRANS64 P0, [R0+URZ+0x70], R2 ;  /* 0x00007002000085a7 */ /* 0x000f2400080010ff */
[----:B----4-:R-:W-:Y:S05]  /*8d50*/  @!P0 BRA `(.L_x_81) ;  /* 0xfffffffc00f08947 */ /* 0x010fea000383ffff */
[----:B------:R-:W-:Y:S05]  /*8d60*/  BRA `(.L_x_168) ;  /* 0xffffffc000607947 */ /* 0x000fea000383ffff */
.L_x_92:
[----:B-1----:R-:W-:Y:S04]  /*8d70*/  MOV R0, UR48 ;  /* 0x0000003000007c02 */ /* 0x002fe80008000f00 */
[----:B------:R1:W3:Y:S03]  /*8d80*/  SYNCS.PHASECHK.TRANS64.TRYWAIT P1, [R0+URZ+0x20], R3 ;  /* 0x00002003000075a7 */ /* 0x0002e600080211ff */
[----:B---3--:R-:W-:Y:S05]  /*8d90*/  @!P1 NANOSLEEP.SYNCS 0x989680 ;  /* 0x009896800000995d */ /* 0x008fea0003900000 */
[----:B------:R-:W3:Y:S02]  /*8da0*/  @!P1 SYNCS.PHASECHK.TRANS64 P1, [R0+URZ+0x20], R3 ;  /* 0x00002003000095a7 */ /* 0x000ee400080210ff */
[----:B---3--:R-:W-:Y:S05]  /*8db0*/  @!P1 BRA `(.L_x_92) ;  /* 0xfffffffc00ec9947 */ /* 0x008fea000383ffff */
[----:B------:R-:W-:Y:S05]  /*8dc0*/  BRA `(.L_x_91) ;  /* 0xffffffcc00987947 */ /* 0x000fea000383ffff */
.L_x_94:
[----:B-1----:R1:W2:Y:S02]  /*8dd0*/  SYNCS.PHASECHK.TRANS64.TRYWAIT P0, [R84+URZ+0x90], R2 ;  /* 0x00009002540075a7 */ /* 0x0022a400080011ff */
[----:B--2---:R-:W-:Y:S05]  /*8de0*/  @!P0 NANOSLEEP.SYNCS 0x989680 ;  /* 0x009896800000895d */ /* 0x004fea0003900000 */
[----:B------:R-:W2:Y:S02]  /*8df0*/  @!P0 SYNCS.PHASECHK.TRANS64 P0, [R84+URZ+0x90], R2 ;  /* 0x00009002540085a7 */ /* 0x000ea400080010ff */
[----:B--2---:R-:W-:Y:S05]  /*8e00*/  @!P0 BRA `(.L_x_94) ;  /* 0xfffffffc00f08947 */ /* 0x004fea000383ffff */
[----:B------:R-:W-:Y:S05]  /*8e10*/  BRA `(.L_x_93) ;  /* 0xffffffcc00c47947 */ /* 0x000fea000383ffff */
.L_x_103:
[----:B-1----:R1:W2:Y:S02]  /*8e20*/  SYNCS.PHASECHK.TRANS64.TRYWAIT P0, [R2+URZ+0x20], R0 ;  /* 0x00002000020075a7 */ /* 0x0022a400080011ff */
[----:B--2---:R-:W-:Y:S05]  /*8e30*/  @!P0 NANOSLEEP.SYNCS 0x989680 ;  /* 0x009896800000895d */ /* 0x004fea0003900000 */
[----:B------:R-:W2:Y:S02]  /*8e40*/  @!P0 SYNCS.PHASECHK.TRANS64 P0, [R2+URZ+0x20], R0 ;  /* 0x00002000020085a7 */ /* 0x000ea400080010ff */
[----:B--2---:R-:W-:Y:S05]  /*8e50*/  @!P0 BRA `(.L_x_103) ;  /* 0xfffffffc00f08947 */ /* 0x004fea000383ffff */
[----:B------:R-:W-:Y:S05]  /*8e60*/  BRA `(.L_x_102) ;  /* 0xffffffd400e87947 */ /* 0x000fea000383ffff */
.L_x_111:
[----:B-1----:R1:W2:Y:S02]  /*8e70*/  SYNCS.PHASECHK.TRANS64.TRYWAIT P0, [R0+URZ+0x20], R5 ;  /* 0x00002005000075a7 */ /* 0x0022a400080011ff */
[----:B--2---:R-:W-:Y:S05]  /*8e80*/  @!P0 NANOSLEEP.SYNCS 0x989680 ;  /* 0x009896800000895d */ /* 0x004fea0003900000 */
[----:B------:R-:W2:Y:S02]  /*8e90*/  @!P0 SYNCS.PHASECHK.TRANS64 P0, [R0+URZ+0x20], R5 ;  /* 0x00002005000085a7 */ /* 0x000ea400080010ff */
[----:B--2---:R-:W-:Y:S05]  /*8ea0*/  @!P0 BRA `(.L_x_111) ;  /* 0xfffffffc00f08947 */ /* 0x004fea000383ffff */
[----:B------:R-:W-:Y:S05]  /*8eb0*/  BRA `(.L_x_110) ;  /* 0xffffffe0002c7947 */ /* 0x000fea000383ffff */
.L_x_119:
[----:B--2---:R2:W3:Y:S02]  /*8ec0*/  SYNCS.PHASECHK.TRANS64.TRYWAIT P0, [R2+URZ+0x20], R0 ;  /* 0x00002000020075a7 */ /* 0x0044e400080011ff */
[----:B---3--:R-:W-:Y:S05]  /*8ed0*/  @!P0 NANOSLEEP.SYNCS 0x989680 ;  /* 0x009896800000895d */ /* 0x008fea0003900000 */
[----:B------:R-:W3:Y:S02]  /*8ee0*/  @!P0 SYNCS.PHASECHK.TRANS64 P0, [R2+URZ+0x20], R0 ;  /* 0x00002000020085a7 */ /* 0x000ee400080010ff */
[----:B---3--:R-:W-:Y:S05]  /*8ef0*/  @!P0 BRA `(.L_x_119) ;  /* 0xfffffffc00f08947 */ /* 0x008fea000383ffff */
[----:B------:R-:W-:Y:S05]  /*8f00*/  BRA `(.L_x_118) ;  /* 0xffffffe800707947 */ /* 0x000fea000383ffff */
        .weak           $__internal_0_$__cuda_sm10x_tcgen05_guardrail_trap_col_being_dealloced_not_returned_by_alloc
        .type           $__internal_0_$__cuda_sm10x_tcgen05_guardrail_trap_col_being_dealloced_not_returned_by_alloc,@function
        .size           $__internal_0_$__cuda_sm10x_tcgen05_guardrail_trap_col_being_dealloced_not_returned_by_alloc,($__internal_1_$__cuda_sm10x_tcgen05_guardrail_trap_phase_invalid_during_alloc - $__internal_0_$__cuda_sm10x_tcgen05_guardrail_trap_col_being_dealloced_not_returned_by_alloc)
$__internal_0_$__cuda_sm10x_tcgen05_guardrail_trap_col_being_dealloced_not_returned_by_alloc:
[----:B------:R-:W-:Y:S05]  /*8f10*/  BPT.TRAP 0x1 ;  /* 0x000000040000795c */ /* 0x000fea0000300000 */
[----:B------:R-:W-:-:S04]  /*8f20*/  HFMA2 R3, -RZ, RZ, 0, 0 ;  /* 0x00000000ff037431 */ /* 0x000fc800000001ff */
[----:B------:R-:W-:Y:S05]  /*8f30*/  RET.REL.NODEC R2 `(_ZN7cutlass13device_kernelINS_4gemm6kernel13GemmUniversalIN4cute5tupleIJiiiiEEENS1_10collective13CollectiveMmaINS1_35MainloopSm100TmaUmmaWarpSpecializedILi2ELi2ELi4ENS5_IJNS4_1CILi1EEESB_SB_EEEEENS5_IJNSA_ILi64EEENSA_ILi128EEESE_EEENS_10tfloat32_tENS5_IJlSB_lEEESH_SI_NS4_8TiledMMAINS4_8MMA_AtomIJNS4_17SM100_MMA_TF32_SSISH_SH_fLi64ELi128ELNS4_4UMMA5MajorE0ELSN_0ELNSM_7ScaleInE0ELSO_0EEEEEENS4_6LayoutISC_NS5_IJNSA_ILi0EEESS_SS_EEEEENS5_IJNS4_10UnderscoreESV_SV_EEEEENS4_13SM90_TMA_LOADENS4_14ComposedLayoutINS4_7SwizzleILi3ELi4ELi3EEENS4_18smem_ptr_flag_bitsILi32EEENSR_INS5_IJNSA_ILi8EEENSA_ILi32EEEEEENS5_IJS15_SB_EEEEEEEvNS4_8identityESY_S19_vS1A_EENS_8epilogue10collective18CollectiveEpilogueINS1C_23Sm100TmaWarpSpecializedILi4ELi2ELi16ELb1ELb0EEEJSG_NS5_IJNSR_ISE_SB_EENSR_IS15_SB_EEEEESH_SI_SH_SI_NS1C_6fusion15FusionCallbacksIS1G_NS1K_17LinearCombinationISH_fSH_fLNS_15FloatRoundStyleE2EEESG_S1J_JEEENS4_5SM1004TMEM4LOAD26SM100_TMEM_LOAD_16dp128b8xESY_S19_NS4_17SM75_U32x4_LDSM_NENS4_14SM90_TMA_STOREES19_NS4_17SM90_U32x4_STSM_NENS4_39AutoVectorizingCopyWithAssumedAlignmentILi128EEEEEEvvEEEEvNT_6ParamsE) ;  /* 0xffffff7002307950 */ /* 0x000fea0003c3ffff */
        .weak           $__internal_1_$__cuda_sm10x_tcgen05_guardrail_trap_phase_invalid_during_alloc
        .type           $__internal_1_$__cuda_sm10x_tcgen05_guardrail_trap_phase_invalid_during_alloc,@function
        .size           $__internal_1_$__cuda_sm10x_tcgen05_guardrail_trap_phase_invalid_during_alloc,($__internal_2_$__cuda_sm10x_tcgen05_guardrail_trap_unallocated_columns_being_dealloced - $__internal_1_$__cuda_sm10x_tcgen05_guardrail_trap_phase_invalid_during_alloc)
$__internal_1_$__cuda_sm10x_tcgen05_guardrail_trap_phase_invalid_during_alloc:
[----:B------:R-:W-:Y:S05]  /*8f40*/  BPT.TRAP 0x1 ;  /* 0x000000040000795c */ /* 0x000fea0000300000 */
[----:B------:R-:W-:-:S04]  /*8f50*/  MOV R3, 0x0 ;  /* 0x0000000000037802 */ /* 0x000fc80000000f00 */
[----:B------:R-:W-:Y:S05]  /*8f60*/  RET.REL.NODEC R2 `(_ZN7cutlass13device_kernelINS_4gemm6kernel13GemmUniversalIN4cute5tupleIJiiiiEEENS1_10collective13CollectiveMmaINS1_35MainloopSm100TmaUmmaWarpSpecializedILi2ELi2ELi4ENS5_IJNS4_1CILi1EEESB_SB_EEEEENS5_IJNSA_ILi64EEENSA_ILi128EEESE_EEENS_10tfloat32_tENS5_IJlSB_lEEESH_SI_NS4_8TiledMMAINS4_8MMA_AtomIJNS4_17SM100_MMA_TF32_SSISH_SH_fLi64ELi128ELNS4_4UMMA5MajorE0ELSN_0ELNSM_7ScaleInE0ELSO_0EEEEEENS4_6LayoutISC_NS5_IJNSA_ILi0EEESS_SS_EEEEENS5_IJNS4_10UnderscoreESV_SV_EEEEENS4_13SM90_TMA_LOADENS4_14ComposedLayoutINS4_7SwizzleILi3ELi4ELi3EEENS4_18smem_ptr_flag_bitsILi32EEENSR_INS5_IJNSA_ILi8EEENSA_ILi32EEEEEENS5_IJS15_SB_EEEEEEEvNS4_8identityESY_S19_vS1A_EENS_8epilogue10collective18CollectiveEpilogueINS1C_23Sm100TmaWarpSpecializedILi4ELi2ELi16ELb1ELb0EEEJSG_NS5_IJNSR_ISE_SB_EENSR_IS15_SB_EEEEESH_SI_SH_SI_NS1C_6fusion15FusionCallbacksIS1G_NS1K_17LinearCombinationISH_fSH_fLNS_15FloatRoundStyleE2EEESG_S1J_JEEENS4_5SM1004TMEM4LOAD26SM100_TMEM_LOAD_16dp128b8xESY_S19_NS4_17SM75_U32x4_LDSM_NENS4_14SM90_TMA_STOREES19_NS4_17SM90_U32x4_STSM_NENS4_39AutoVectorizingCopyWithAssumedAlignmentILi128EEEEEEvvEEEEvNT_6ParamsE) ;  /* 0xffffff7002247950 */ /* 0x000fea0003c3ffff */
        .weak           $__internal_2_$__cuda_sm10x_tcgen05_guardrail_trap_unallocated_columns_being_dealloced
        .type           $__internal_2_$__cuda_sm10x_tcgen05_guardrail_trap_unallocated_columns_being_dealloced,@function
        .size           $__internal_2_$__cuda_sm10x_tcgen05_guardrail_trap_unallocated_columns_being_dealloced,(.L_x_170 - $__internal_2_$__cuda_sm10x_tcgen05_guardrail_trap_unallocated_columns_being_dealloced)
$__internal_2_$__cuda_sm10x_tcgen05_guardrail_trap_unallocated_columns_being_dealloced:
[----:B------:R-:W-:Y:S05]  /*8f70*/  BPT.TRAP 0x1 ;  /* 0x000000040000795c */ /* 0x000fea0000300000 */
[----:B------:R-:W-:-:S04]  /*8f80*/  HFMA2 R3, -RZ, RZ, 0, 0 ;  /* 0x00000000ff037431 */ /* 0x000fc800000001ff */
[----:B------:R-:W-:Y:S05]  /*8f90*/  RET.REL.NODEC R2 `(_ZN7cutlass13device_kernelINS_4gemm6kernel13GemmUniversalIN4cute5tupleIJiiiiEEENS1_10collective13CollectiveMmaINS1_35MainloopSm100TmaUmmaWarpSpecializedILi2ELi2ELi4ENS5_IJNS4_1CILi1EEESB_SB_EEEEENS5_IJNSA_ILi64EEENSA_ILi128EEESE_EEENS_10tfloat32_tENS5_IJlSB_lEEESH_SI_NS4_8TiledMMAINS4_8MMA_AtomIJNS4_17SM100_MMA_TF32_SSISH_SH_fLi64ELi128ELNS4_4UMMA5MajorE0ELSN_0ELNSM_7ScaleInE0ELSO_0EEEEEENS4_6LayoutISC_NS5_IJNSA_ILi0EEESS_SS_EEEEENS5_IJNS4_10UnderscoreESV_SV_EEEEENS4_13SM90_TMA_LOADENS4_14ComposedLayoutINS4_7SwizzleILi3ELi4ELi3EEENS4_18smem_ptr_flag_bitsILi32EEENSR_INS5_IJNSA_ILi8EEENSA_ILi32EEEEEENS5_IJS15_SB_EEEEEEEvNS4_8identityESY_S19_vS1A_EENS_8epilogue10collective18CollectiveEpilogueINS1C_23Sm100TmaWarpSpecializedILi4ELi2ELi16ELb1ELb0EEEJSG_NS5_IJNSR_ISE_SB_EENSR_IS15_SB_EEEEESH_SI_SH_SI_NS1C_6fusion15FusionCallbacksIS1G_NS1K_17LinearCombinationISH_fSH_fLNS_15FloatRoundStyleE2EEESG_S1J_JEEENS4_5SM1004TMEM4LOAD26SM100_TMEM_LOAD_16dp128b8xESY_S19_NS4_17SM75_U32x4_LDSM_NENS4_14SM90_TMA_STOREES19_NS4_17SM90_U32x4_STSM_NENS4_39AutoVectorizingCopyWithAssumedAlignmentILi128EEEEEEvvEEEEvNT_6ParamsE) ;  /* 0xffffff7002187950 */ /* 0x000fea0003c3ffff */
.L_x_169:
[----:B------:R-:W-:-:S00]  /*8fa0*/  BRA `(.L_x_169) ;  /* 0xfffffffc00fc7947 */ /* 0x000fc0000383ffff */
[----:B------:R-:W-:-:S00]  /*8fb0*/  NOP ;  /* 0x0000000000007918 */ /* 0x000fc00000000000 */
        /* <DEDUP_REMOVED lines=12> */
.L_x_170:


//--------------------- .nv.global.init           --------------------------
	.section	.nv.global.init,"aw",@progbits
.nv.global.init:
	.type		$str$27,@object
	.size		$str$27,($str$28 - $str$27)
$str$27:
        /*0000*/ 	.byte	0x28, 0x61, 0x64, 0x64, 0x72, 0x65, 0x73, 0x73, 0x20, 0x26, 0x20, 0x6d, 0x61, 0x73, 0x6b, 0x29
        /*0010*/ 	.byte	0x20, 0x3d, 0x3d, 0x20, 0x30, 0x00
	.type		$str$28,@object
	.size		$str$28,($str$26 - $str$28)
$str$28:
        /*0016*/ 	.byte	0x2f, 0x74, 0x6d, 0x70, 0x2f, 0x63, 0x75, 0x74, 0x6c, 0x61, 0x73, 0x73, 0x5f, 0x73, 0x77, 0x65
        /*0026*/ 	.byte	0x65, 0x70, 0x5f, 0x73, 0x72, 0x63, 0x2f, 0x69, 0x6e, 0x63, 0x6c, 0x75, 0x64, 0x65, 0x2f, 0x63
        /*0036*/ 	.byte	0x75, 0x74, 0x65, 0x2f, 0x70, 0x6f, 0x69, 0x6e, 0x74, 0x65, 0x72, 0x5f, 0x66, 0x6c, 0x61, 0x67
        /*0046*/ 	.byte	0x67, 0x65, 0x64, 0x2e, 0x68, 0x70, 0x70, 0x00
	.type		$str$26,@object
	.size		$str$26,($str$25 - $str$26)
$str$26:
        /*004e*/ 	.byte	0x2f, 0x74, 0x6d, 0x70, 0x2f, 0x63, 0x75, 0x74, 0x6c, 0x61, 0x73, 0x73, 0x5f, 0x73, 0x77, 0x65
        /*005e*/ 	.byte	0x65, 0x70, 0x5f, 0x73, 0x72, 0x63, 0x2f, 0x69, 0x6e, 0x63, 0x6c, 0x75, 0x64, 0x65, 0x2f, 0x63
        /*006e*/ 	.byte	0x75, 0x74, 0x65, 0x2f, 0x61, 0x74, 0x6f, 0x6d, 0x2f, 0x63, 0x6f, 0x70, 0x79, 0x5f, 0x74, 0x72
        /*007e*/ 	.byte	0x61, 0x69, 0x74, 0x73, 0x5f, 0x73, 0x6d, 0x31, 0x30, 0x30, 0x2e, 0x68, 0x70, 0x70, 0x00
	.type		$str$25,@object
	.size		$str$25,(__unnamed_1 - $str$25)
$str$25:
        /*008d*/ 	.byte	0x28, 0x28, 0x75, 0x69, 0x6e, 0x74, 0x33, 0x32, 0x5f, 0x74, 0x28, 0x74, 0x68, 0x72, 0x65, 0x61
        /*009d*/ 	.byte	0x64, 0x49, 0x64, 0x78, 0x2e, 0x78, 0x29, 0x20, 0x2f, 0x20, 0x33, 0x32, 0x29, 0x20, 0x25, 0x20
        /*00ad*/ 	.byte	0x34, 0x29, 0x20, 0x3d, 0x3d, 0x20, 0x28, 0x28, 0x28, 0x74, 0x6d, 0x65, 0x6d, 0x5f, 0x61, 0x64
        /*00bd*/ 	.byte	0x64, 0x72, 0x20, 0x3e, 0x3e, 0x20, 0x31, 0x36, 0x29, 0x20, 0x2f, 0x20, 0x33, 0x32, 0x29, 0x20
        /*00cd*/ 	.byte	0x25, 0x20, 0x34, 0x29, 0x00
	.type		__unnamed_1,@object
	.size		__unnamed_1,(__unnamed_2 - __unnamed_1)
__unnamed_1:
        /*00d2*/ 	.byte	0x61, 0x75, 0x74, 0x6f, 0x20, 0x63, 0x75, 0x74, 0x65, 0x3a, 0x3a, 0x61, 0x73, 0x5f, 0x70, 0x6f
        /* <DEDUP_REMOVED lines=24> */
        /*0262*/ 	.byte	0x30, 0x34, 0x38, 0x3e, 0x3e, 0x3e, 0x3e, 0x5d, 0x00
	.type		__unnamed_2,@object
	.size		__unnamed_2,(.L_2 - __unnamed_2)
__unnamed_2:
        /* <DEDUP_REMOVED lines=45> */
        /*053b*/ 	.byte	0x3e, 0x3e, 0x3e, 0x5d, 0x00
.L_2:


//--------------------- .nv.shared._ZN7cutlass13device_kernelINS_4gemm6kernel13GemmUniversalIN4cute5tupleIJiiiiEEENS1_10collective13CollectiveMmaINS1_35MainloopSm100TmaUmmaWarpSpecializedILi2ELi2ELi4ENS5_IJNS4_1CILi1EEESB_SB_EEEEENS5_IJNSA_ILi64EEENSA_ILi128EEESE_EEENS_10tfloat32_tENS5_IJlSB_lEEESH_SI_NS4_8TiledMMAINS4_8MMA_AtomIJNS4_17SM100_MMA_TF32_SSISH_SH_fLi64ELi128ELNS4_4UMMA5MajorE0ELSN_0ELNSM_7ScaleInE0ELSO_0EEEEEENS4_6LayoutISC_NS5_IJNSA_ILi0EEESS_SS_EEEEENS5_IJNS4_10UnderscoreESV_SV_EEEEENS4_13SM90_TMA_LOADENS4_14ComposedLayoutINS4_7SwizzleILi3ELi4ELi3EEENS4_18smem_ptr_flag_bitsILi32EEENSR_INS5_IJNSA_ILi8EEENSA_ILi32EEEEEENS5_IJS15_SB_EEEEEEEvNS4_8identityESY_S19_vS1A_EENS_8epilogue10collective18CollectiveEpilogueINS1C_23Sm100TmaWarpSpecializedILi4ELi2ELi16ELb1ELb0EEEJSG_NS5_IJNSR_ISE_SB_EENSR_IS15_SB_EEEEESH_SI_SH_SI_NS1C_6fusion15FusionCallbacksIS1G_NS1K_17LinearCombinationISH_fSH_fLNS_15FloatRoundStyleE2EEESG_S1J_JEEENS4_5SM1004TMEM4LOAD26SM100_TMEM_LOAD_16dp128b8xESY_S19_NS4_17SM75_U32x4_LDSM_NENS4_14SM90_TMA_STOREES19_NS4_17SM90_U32x4_STSM_NENS4_39AutoVectorizingCopyWithAssumedAlignmentILi128EEEEEEvvEEEEvNT_6ParamsE --------------------------
	.section	.nv.shared._ZN7cutlass13device_kernelINS_4gemm6kernel13GemmUniversalIN4cute5tupleIJiiiiEEENS1_10collective13CollectiveMmaINS1_35MainloopSm100TmaUmmaWarpSpecializedILi2ELi2ELi4ENS5_IJNS4_1CILi1EEESB_SB_EEEEENS5_IJNSA_ILi64EEENSA_ILi128EEESE_EEENS_10tfloat32_tENS5_IJlSB_lEEESH_SI_NS4_8TiledMMAINS4_8MMA_AtomIJNS4_17SM100_MMA_TF32_SSISH_SH_fLi64ELi128ELNS4_4UMMA5MajorE0ELSN_0ELNSM_7ScaleInE0ELSO_0EEEEEENS4_6LayoutISC_NS5_IJNSA_ILi0EEESS_SS_EEEEENS5_IJNS4_10UnderscoreESV_SV_EEEEENS4_13SM90_TMA_LOADENS4_14ComposedLayoutINS4_7SwizzleILi3ELi4ELi3EEENS4_18smem_ptr_flag_bitsILi32EEENSR_INS5_IJNSA_ILi8EEENSA_ILi32EEEEEENS5_IJS15_SB_EEEEEEEvNS4_8identityESY_S19_vS1A_EENS_8epilogue10collective18CollectiveEpilogueINS1C_23Sm100TmaWarpSpecializedILi4ELi2ELi16ELb1ELb0EEEJSG_NS5_IJNSR_ISE_SB_EENSR_IS15_SB_EEEEESH_SI_SH_SI_NS1C_6fusion15FusionCallbacksIS1G_NS1K_17LinearCombinationISH_fSH_fLNS_15FloatRoundStyleE2EEESG_S1J_JEEENS4_5SM1004TMEM4LOAD26SM100_TMEM_LOAD_16dp128b8xESY_S19_NS4_17SM75_U32x4_LDSM_NENS4_14SM90_TMA_STOREES19_NS4_17SM90_U32x4_STSM_NENS4_39AutoVectorizingCopyWithAssumedAlignmentILi128EEEEEEvvEEEEvNT_6ParamsE,"aw",@nobits
	.sectionflags	@""
	.align	16
	.zero		1024


//--------------------- .nv.shared.reserved.0     --------------------------
	.section	.nv.shared.reserved.0,"aw",@nobits
	.weak		__nv_reservedSMEM_offset_0_alias
	.size		__nv_reservedSMEM_offset_0_alias, 0, 64
	.other		__nv_reservedSMEM_offset_0_alias,@"STO_CUDA_RESERVED_SHARED STV_DEFAULT"
__nv_reservedSMEM_offset_0_alias:
	.zero		0
.nv.shared.reserved.0:
	.zero		64
	.weak		__nv_reservedSMEM_tcgen05_partition
	.type		__nv_reservedSMEM_tcgen05_partition,@object
	.size		__nv_reservedSMEM_tcgen05_partition,(.L_0 - __nv_reservedSMEM_tcgen05_partition)
__nv_reservedSMEM_tcgen05_partition:
	.zero		32
.L_0:


//--------------------- .nv.global                --------------------------
	.section	.nv.global,"aw",@nobits
.nv.global:
	.type		_ZN40_INTERNAL_736d281a_4_k_cu_f1ae2c6f_269714cute1_E,@object
	.size		_ZN40_INTERNAL_736d281a_4_k_cu_f1ae2c6f_269714cute1_E,(_ZN40_INTERNAL_736d281a_4_k_cu_f1ae2c6f_269714cuda3std3__45__cpo6cbeginE - _ZN40_INTERNAL_736d281a_4_k_cu_f1ae2c6f_269714cute1_E)
_ZN40_INTERNAL_736d281a_4_k_cu_f1ae2c6f_269714cute1_E:
	.zero		1
	.type		_ZN40_INTERNAL_736d281a_4_k_cu_f1ae2c6f_269714cuda3std3__45__cpo6cbeginE,@object
	.size		_ZN40_INTERNAL_736d281a_4_k_cu_f1ae2c6f_269714cuda3std3__45__cpo6cbeginE,(_ZN40_INTERNAL_736d281a_4_k_cu_f1ae2c6f_269714cuda3std3__48in_placeE - _ZN40_INTERNAL_736d281a_4_k_cu_f1ae2c6f_269714cuda3std3__45__cpo6cbeginE)
_ZN40_INTERNAL_736d281a_4_k_cu_f1ae2c6f_269714cuda3std3__45__cpo6cbeginE:
	.zero		1
	.type		_ZN40_INTERNAL_736d281a_4_k_cu_f1ae2c6f_269714cuda3std3__48in_placeE,@object
	.size		_ZN40_INTERNAL_736d281a_4_k_cu_f1ae2c6f_269714cuda3std3__48in_placeE,(_ZN40_INTERNAL_736d281a_4_k_cu_f1ae2c6f_269714cuda3std6ranges3__45__cpo9iter_moveE - _ZN40_INTERNAL_736d281a_4_k_cu_f1ae2c6f_269714cuda3std3__48in_placeE)
_ZN40_INTERNAL_736d281a_4_k_cu_f1ae2c6f_269714cuda3std3__48in_placeE:
	.zero		1
	.type		_ZN40_INTERNAL_736d281a_4_k_cu_f1ae2c6f_269714cuda3std6ranges3__45__cpo9iter_moveE,@object
	.size		_ZN40_INTERNAL_736d281a_4_k_cu_f1ae2c6f_269714cuda3std6ranges3__45__cpo9iter_moveE,(_ZN40_INTERNAL_736d281a_4_k_cu_f1ae2c6f_269714cuda3std3__45__cpo5beginE - _ZN40_INTERNAL_736d281a_4_k_cu_f1ae2c6f_269714cuda3std6ranges3__45__cpo9iter_moveE)
_ZN40_INTERNAL_736d281a_4_k_cu_f1ae2c6f_269714cuda3std6ranges3__45__cpo9iter_moveE:
	.zero		1
	.type		_ZN40_INTERNAL_736d281a_4_k_cu_f1ae2c6f_269714cuda3std3__45__cpo5beginE,@object
	.size		_ZN40_INTERNAL_736d281a_4_k_cu_f1ae2c6f_269714cuda3std3__45__cpo5beginE,(_ZN40_INTERNAL_736d281a_4_k_cu_f1ae2c6f_269714cuda3std3__442_GLOBAL__N__736d281a_4_k_cu_f1ae2c6f_269716ignoreE - _ZN40_INTERNAL_736d281a_4_k_cu_f1ae2c6f_269714cuda3std3__45__cpo5beginE)
_ZN40_INTERNAL_736d281a_4_k_cu_f1ae2c6f_269714cuda3std3__45__cpo5beginE:
	.zero		1
	.type		_ZN40_INTERNAL_736d281a_4_k_cu_f1ae2c6f_269714cuda3std3__442_GLOBAL__N__736d281a_4_k_cu_f1ae2c6f_269716ignoreE,@object
	.size		_ZN40_INTERNAL_736d281a_4_k_cu_f1ae2c6f_269714cuda3std3__442_GLOBAL__N__736d281a_4_k_cu_f1ae2c6f_269716ignoreE,(_ZN40_INTERNAL_736d281a_4_k_cu_f1ae2c6f_269714cute7productE - _ZN40_INTERNAL_736d281a_4_k_cu_f1ae2c6f_269714cuda3std3__442_GLOBAL__N__736d281a_4_k_cu_f1ae2c6f_269716ignoreE)
_ZN40_INTERNAL_736d281a_4_k_cu_f1ae2c6f_269714cuda3std3__442_GLOBAL__N__736d281a_4_k_cu_f1ae2c6f_269716ignoreE:
	.zero		1
	.type		_ZN40_INTERNAL_736d281a_4_k_cu_f1ae2c6f_269714cute7productE,@object
	.size		_ZN40_INTERNAL_736d281a_4_k_cu_f1ae2c6f_269714cute7productE,(_ZN40_INTERNAL_736d281a_4_k_cu_f1ae2c6f_269714cuda3std3__45__cpo3endE - _ZN40_INTERNAL_736d281a_4_k_cu_f1ae2c6f_269714cute7productE)
_ZN40_INTERNAL_736d281a_4_k_cu_f1ae2c6f_269714cute7productE:
	.zero		1
	.type		_ZN40_INTERNAL_736d281a_4_k_cu_f1ae2c6f_269714cuda3std3__45__cpo3endE,@object
	.size		_ZN40_INTERNAL_736d281a_4_k_cu_f1ae2c6f_269714cuda3std3__45__cpo3endE,(_ZN40_INTERNAL_736d281a_4_k_cu_f1ae2c6f_269714cuda3std3__419piecewise_constructE - _ZN40_INTERNAL_736d281a_4_k_cu_f1ae2c6f_269714cuda3std3__45__cpo3endE)
_ZN40_INTERNAL_736d281a_4_k_cu_f1ae2c6f_269714cuda3std3__45__cpo3endE:
	.zero		1
	.type		_ZN40_INTERNAL_736d281a_4_k_cu_f1ae2c6f_269714cuda3std3__419piecewise_constructE,@object
	.size		_ZN40_INTERNAL_736d281a_4_k_cu_f1ae2c6f_269714cuda3std3__419piecewise_constructE,(_ZN40_INTERNAL_736d281a_4_k_cu_f1ae2c6f_269714cuda3std3__45__cpo4cendE - _ZN40_INTERNAL_736d281a_4_k_cu_f1ae2c6f_269714cuda3std3__419piecewise_constructE)
_ZN40_INTERNAL_736d281a_4_k_cu_f1ae2c6f_269714cuda3std3__419piecewise_constructE:
	.zero		1
	.type		_ZN40_INTERNAL_736d281a_4_k_cu_f1ae2c6f_269714cuda3std3__45__cpo4cendE,@object
	.size		_ZN40_INTERNAL_736d281a_4_k_cu_f1ae2c6f_269714cuda3std3__45__cpo4cendE,(_ZN40_INTERNAL_736d281a_4_k_cu_f1ae2c6f_269714cuda3std6ranges3__45__cpo4swapE - _ZN40_INTERNAL_736d281a_4_k_cu_f1ae2c6f_269714cuda3std3__45__cpo4cendE)
_ZN40_INTERNAL_736d281a_4_k_cu_f1ae2c6f_269714cuda3std3__45__cpo4cendE:
	.zero		1
	.type		_ZN40_INTERNAL_736d281a_4_k_cu_f1ae2c6f_269714cuda3std6ranges3__45__cpo4swapE,@object
	.size		_ZN40_INTERNAL_736d281a_4_k_cu_f1ae2c6f_269714cuda3std6ranges3__45__cpo4swapE,(.L_10 - _ZN40_INTERNAL_736d281a_4_k_cu_f1ae2c6f_269714cuda3std6ranges3__45__cpo4swapE)
_ZN40_INTERNAL_736d281a_4_k_cu_f1ae2c6f_269714cuda3std6ranges3__45__cpo4swapE:
	.zero		1
.L_10:


//--------------------- .nv.constant0._ZN7cutlass13device_kernelINS_4gemm6kernel13GemmUniversalIN4cute5tupleIJiiiiEEENS1_10collective13CollectiveMmaINS1_35MainloopSm100TmaUmmaWarpSpecializedILi2ELi2ELi4ENS5_IJNS4_1CILi1EEESB_SB_EEEEENS5_IJNSA_ILi64EEENSA_ILi128EEESE_EEENS_10tfloat32_tENS5_IJlSB_lEEESH_SI_NS4_8TiledMMAINS4_8MMA_AtomIJNS4_17SM100_MMA_TF32_SSISH_SH_fLi64ELi128ELNS4_4UMMA5MajorE0ELSN_0ELNSM_7ScaleInE0ELSO_0EEEEEENS4_6LayoutISC_NS5_IJNSA_ILi0EEESS_SS_EEEEENS5_IJNS4_10UnderscoreESV_SV_EEEEENS4_13SM90_TMA_LOADENS4_14ComposedLayoutINS4_7SwizzleILi3ELi4ELi3EEENS4_18smem_ptr_flag_bitsILi32EEENSR_INS5_IJNSA_ILi8EEENSA_ILi32EEEEEENS5_IJS15_SB_EEEEEEEvNS4_8identityESY_S19_vS1A_EENS_8epilogue10collective18CollectiveEpilogueINS1C_23Sm100TmaWarpSpecializedILi4ELi2ELi16ELb1ELb0EEEJSG_NS5_IJNSR_ISE_SB_EENSR_IS15_SB_EEEEESH_SI_SH_SI_NS1C_6fusion15FusionCallbacksIS1G_NS1K_17LinearCombinationISH_fSH_fLNS_15FloatRoundStyleE2EEESG_S1J_JEEENS4_5SM1004TMEM4LOAD26SM100_TMEM_LOAD_16dp128b8xESY_S19_NS4_17SM75_U32x4_LDSM_NENS4_14SM90_TMA_STOREES19_NS4_17SM90_U32x4_STSM_NENS4_39AutoVectorizingCopyWithAssumedAlignmentILi128EEEEEEvvEEEEvNT_6ParamsE --------------------------
	.section	.nv.constant0._ZN7cutlass13device_kernelINS_4gemm6kernel13GemmUniversalIN4cute5tupleIJiiiiEEENS1_10collective13CollectiveMmaINS1_35MainloopSm100TmaUmmaWarpSpecializedILi2ELi2ELi4ENS5_IJNS4_1CILi1EEESB_SB_EEEEENS5_IJNSA_ILi64EEENSA_ILi128EEESE_EEENS_10tfloat32_tENS5_IJlSB_lEEESH_SI_NS4_8TiledMMAINS4_8MMA_AtomIJNS4_17SM100_MMA_TF32_SSISH_SH_fLi64ELi128ELNS4_4UMMA5MajorE0ELSN_0ELNSM_7ScaleInE0ELSO_0EEEEEENS4_6LayoutISC_NS5_IJNSA_ILi0EEESS_SS_EEEEENS5_IJNS4_10UnderscoreESV_SV_EEEEENS4_13SM90_TMA_LOADENS4_14ComposedLayoutINS4_7SwizzleILi3ELi4ELi3EEENS4_18smem_ptr_flag_bitsILi32EEENSR_INS5_IJNSA_ILi8EEENSA_ILi32EEEEEENS5_IJS15_SB_EEEEEEEvNS4_8identityESY_S19_vS1A_EENS_8epilogue10collective18CollectiveEpilogueINS1C_23Sm100TmaWarpSpecializedILi4ELi2ELi16ELb1ELb0EEEJSG_NS5_IJNSR_ISE_SB_EENSR_IS15_SB_EEEEESH_SI_SH_SI_NS1C_6fusion15FusionCallbacksIS1G_NS1K_17LinearCombinationISH_fSH_fLNS_15FloatRoundStyleE2EEESG_S1J_JEEENS4_5SM1004TMEM4LOAD26SM100_TMEM_LOAD_16dp128b8xESY_S19_NS4_17SM75_U32x4_LDSM_NENS4_14SM90_TMA_STOREES19_NS4_17SM90_U32x4_STSM_NENS4_39AutoVectorizingCopyWithAssumedAlignmentILi128EEEEEEvvEEEEvNT_6ParamsE,"a",@progbits
	.sectionflags	@""
	.align	4
.nv.constant0._ZN7cutlass13device_kernelINS_4gemm6kernel13GemmUniversalIN4cute5tupleIJiiiiEEENS1_10collective13CollectiveMmaINS1_35MainloopSm100TmaUmmaWarpSpecializedILi2ELi2ELi4ENS5_IJNS4_1CILi1EEESB_SB_EEEEENS5_IJNSA_ILi64EEENSA_ILi128EEESE_EEENS_10tfloat32_tENS5_IJlSB_lEEESH_SI_NS4_8TiledMMAINS4_8MMA_AtomIJNS4_17SM100_MMA_TF32_SSISH_SH_fLi64ELi128ELNS4_4UMMA5MajorE0ELSN_0ELNSM_7ScaleInE0ELSO_0EEEEEENS4_6LayoutISC_NS5_IJNSA_ILi0EEESS_SS_EEEEENS5_IJNS4_10UnderscoreESV_SV_EEEEENS4_13SM90_TMA_LOADENS4_14ComposedLayoutINS4_7SwizzleILi3ELi4ELi3EEENS4_18smem_ptr_flag_bitsILi32EEENSR_INS5_IJNSA_ILi8EEENSA_ILi32EEEEEENS5_IJS15_SB_EEEEEEEvNS4_8identityESY_S19_vS1A_EENS_8epilogue10collective18CollectiveEpilogueINS1C_23Sm100TmaWarpSpecializedILi4ELi2ELi16ELb1ELb0EEEJSG_NS5_IJNSR_ISE_SB_EENSR_IS15_SB_EEEEESH_SI_SH_SI_NS1C_6fusion15FusionCallbacksIS1G_NS1K_17LinearCombinationISH_fSH_fLNS_15FloatRoundStyleE2EEESG_S1J_JEEENS4_5SM1004TMEM4LOAD26SM100_TMEM_LOAD_16dp128b8xESY_S19_NS4_17SM75_U32x4_LDSM_NENS4_14SM90_TMA_STOREES19_NS4_17SM90_U32x4_STSM_NENS4_39AutoVectorizingCopyWithAssumedAlignmentILi128EEEEEEvvEEEEvNT_6ParamsE:
	.zero		2944


//--------------------- SYMBOLS --------------------------

	.type		.nv.reservedSmem.offset0,@object
	.size		.nv.reservedSmem.offset0,0x4
	.type		.nv.reservedSmem.cap,@object
	.size		.nv.reservedSmem.cap,0x4
	.type		__assertfail,@function
